	.target	sm_90a

	.elftype	@"ET_EXEC"


//--------------------- .note.nv.tkinfo           --------------------------
	.section	.note.nv.tkinfo,"",@"SHT_NOTE"
	.sectionflags	@"SHF_NOTE_NV_TKINFO"
	.tkinfo
        /*0018*/ 	.word	0x00000002
        /*0030*/ 	.string	""
        /*0030*/ 	.string	"ptxas"
        /*0030*/ 	.string	"Cuda compilation tools, release 13.0, V13.0.88"
        /*0030*/ 	.string	"Build cuda_13.0.r13.0/compiler.36424714_0"
        /*0030*/ 	.string	"-v  -suppress-debug-info  -lineinfo  -arch sm_90a "



//--------------------- .note.nv.cuinfo           --------------------------
	.section	.note.nv.cuinfo,"",@"SHT_NOTE"
	.sectionflags	@"SHF_NOTE_NV_CUINFO"
        /*0018*/ 	.short	0x0002
        /*001a*/ 	.short	0x005a
        /*001c*/ 	.short	0x0082
	.zero		2


//--------------------- .nv.info                  --------------------------
	.section	.nv.info,"",@"SHT_CUDA_INFO"
	.align	4


	//----- nvinfo : EIATTR_REGCOUNT
	.align		4
        /*0000*/ 	.byte	0x04, 0x2f
        /*0002*/ 	.short	(.L_1 - .L_0)
	.align		4
.L_0:
        /*0004*/ 	.word	index@(gluon_wgmma)
        /*0008*/ 	.word	0x000000ff


	//----- nvinfo : EIATTR_FRAME_SIZE
	.align		4
.L_1:
        /*000c*/ 	.byte	0x04, 0x11
        /*000e*/ 	.short	(.L_3 - .L_2)
	.align		4
.L_2:
        /*0010*/ 	.word	index@(gluon_wgmma)
        /*0014*/ 	.word	0x00000270


	//----- nvinfo : EIATTR_MIN_STACK_SIZE
	.align		4
.L_3:
        /*0018*/ 	.byte	0x04, 0x12
        /*001a*/ 	.short	(.L_5 - .L_4)
	.align		4
.L_4:
        /*001c*/ 	.word	index@(gluon_wgmma)
        /*0020*/ 	.word	0x00000270
.L_5:


//--------------------- .nv.compat                --------------------------
	.section	.nv.compat,"",@"SHT_CUDA_COMPAT_INFO"
	.align	4
        /*0000*/ 	.byte	0x02, 0x09, 0x01, 0x00, 0x02, 0x02, 0x04, 0x00, 0x02, 0x05, 0x05, 0x00, 0x03, 0x07, 0x01, 0x01
        /*0010*/ 	.byte	0x02, 0x03, 0x03, 0x00, 0x02, 0x06, 0x01, 0x00, 0x04, 0x0b, 0x08, 0x00, 0x00, 0x00, 0x00, 0x00
        /*0020*/ 	.byte	0x00, 0x00, 0x00, 0x00


//--------------------- .nv.info.gluon_wgmma      --------------------------
	.section	.nv.info.gluon_wgmma,"",@"SHT_CUDA_INFO"
	.sectionflags	@""
	.align	4


	//----- nvinfo : EIATTR_CUDA_API_VERSION
	.align		4
        /*0000*/ 	.byte	0x04, 0x37
        /*0002*/ 	.short	(.L_7 - .L_6)
.L_6:
        /*0004*/ 	.word	0x00000082


	//----- nvinfo : EIATTR_KPARAM_INFO
	.align		4
.L_7:
        /*0008*/ 	.byte	0x04, 0x17
        /*000a*/ 	.short	(.L_9 - .L_8)
.L_8:
        /*000c*/ 	.word	0x00000000
        /*0010*/ 	.short	0x000a
        /*0012*/ 	.short	0x0048
        /*0014*/ 	.byte	0x00, 0xf4, 0x21, 0x00


	//----- nvinfo : EIATTR_KPARAM_INFO
	.align		4
.L_9:
        /*0018*/ 	.byte	0x04, 0x17
        /*001a*/ 	.short	(.L_11 - .L_10)
.L_10:
        /*001c*/ 	.word	0x00000000
        /*0020*/ 	.short	0x0009
        /*0022*/ 	.short	0x0040
        /*0024*/ 	.byte	0x00, 0xf4, 0x21, 0x00


	//----- nvinfo : EIATTR_KPARAM_INFO
	.align		4
.L_11:
        /*0028*/ 	.byte	0x04, 0x17
        /*002a*/ 	.short	(.L_13 - .L_12)
.L_12:
        /*002c*/ 	.word	0x00000000
        /*0030*/ 	.short	0x0008
        /*0032*/ 	.short	0x0038
        /*0034*/ 	.byte	0x00, 0xf0, 0x21, 0x00


	//----- nvinfo : EIATTR_KPARAM_INFO
	.align		4
.L_13:
        /*0038*/ 	.byte	0x04, 0x17
        /*003a*/ 	.short	(.L_15 - .L_14)
.L_14:
        /*003c*/ 	.word	0x00000000
        /*0040*/ 	.short	0x0007
        /*0042*/ 	.short	0x0030
        /*0044*/ 	.byte	0x00, 0xf0, 0x21, 0x00


	//----- nvinfo : EIATTR_KPARAM_INFO
	.align		4
.L_15:
        /*0048*/ 	.byte	0x04, 0x17
        /*004a*/ 	.short	(.L_17 - .L_16)
.L_16:
        /*004c*/ 	.word	0x00000000
        /*0050*/ 	.short	0x0006
        /*0052*/ 	.short	0x0028
        /*0054*/ 	.byte	0x00, 0xf0, 0x21, 0x00


	//----- nvinfo : EIATTR_KPARAM_INFO
	.align		4
.L_17:
        /*0058*/ 	.byte	0x04, 0x17
        /*005a*/ 	.short	(.L_19 - .L_18)
.L_18:
        /*005c*/ 	.word	0x00000000
        /*0060*/ 	.short	0x0005
        /*0062*/ 	.short	0x0020
        /*0064*/ 	.byte	0x00, 0xf0, 0x11, 0x00


	//----- nvinfo : EIATTR_KPARAM_INFO
	.align		4
.L_19:
        /*0068*/ 	.byte	0x04, 0x17
        /*006a*/ 	.short	(.L_21 - .L_20)
.L_20:
        /*006c*/ 	.word	0x00000000
        /*0070*/ 	.short	0x0004
        /*0072*/ 	.short	0x001c
        /*0074*/ 	.byte	0x00, 0xf0, 0x11, 0x00


	//----- nvinfo : EIATTR_KPARAM_INFO
	.align		4
.L_21:
        /*0078*/ 	.byte	0x04, 0x17
        /*007a*/ 	.short	(.L_23 - .L_22)
.L_22:
        /*007c*/ 	.word	0x00000000
        /*0080*/ 	.short	0x0003
        /*0082*/ 	.short	0x0018
        /*0084*/ 	.byte	0x00, 0xf0, 0x11, 0x00


	//----- nvinfo : EIATTR_KPARAM_INFO
	.align		4
.L_23:
        /*0088*/ 	.byte	0x04, 0x17
        /*008a*/ 	.short	(.L_25 - .L_24)
.L_24:
        /*008c*/ 	.word	0x00000000
        /*0090*/ 	.short	0x0002
        /*0092*/ 	.short	0x0010
        /*0094*/ 	.byte	0x00, 0xf4, 0x21, 0x00


	//----- nvinfo : EIATTR_KPARAM_INFO
	.align		4
.L_25:
        /*0098*/ 	.byte	0x04, 0x17
        /*009a*/ 	.short	(.L_27 - .L_26)
.L_26:
        /*009c*/ 	.word	0x00000000
        /*00a0*/ 	.short	0x0001
        /*00a2*/ 	.short	0x0008
        /*00a4*/ 	.byte	0x00, 0xf4, 0x21, 0x00


	//----- nvinfo : EIATTR_KPARAM_INFO
	.align		4
.L_27:
        /*00a8*/ 	.byte	0x04, 0x17
        /*00aa*/ 	.short	(.L_29 - .L_28)
.L_28:
        /*00ac*/ 	.word	0x00000000
        /*00b0*/ 	.short	0x0000
        /*00b2*/ 	.short	0x0000
        /*00b4*/ 	.byte	0x00, 0xf4, 0x21, 0x00


	//----- nvinfo : EIATTR_SPARSE_MMA_MASK
	.align		4
.L_29:
        /*00b8*/ 	.byte	0x03, 0x50
        /*00ba*/ 	.short	0x0000


	//----- nvinfo : EIATTR_MAXREG_COUNT
	.align		4
        /*00bc*/ 	.byte	0x03, 0x1b
        /*00be*/ 	.short	0x00ff


	//----- nvinfo : EIATTR_NUM_BARRIERS
	.align		4
        /*00c0*/ 	.byte	0x02, 0x4c
        /*00c2*/ 	.byte	0x01
	.zero		1


	//----- nvinfo : EIATTR_ANNOTATIONS
	.align		4
        /*00c4*/ 	.byte	0x04, 0x55
        /*00c6*/ 	.short	(.L_31 - .L_30)


	//   ....[0]....
.L_30:
        /*00c8*/ 	.word	0x00000001
        /*00cc*/ 	.byte	0x50, 0x11, 0x00, 0x00, 0x01, 0x00, 0x00, 0x00, 0xa0, 0x12, 0x00, 0x00, 0x01, 0x00, 0x00, 0x00
        /* <DEDUP_REMOVED lines=272> */
        /*11dc*/ 	.byte	0xb0, 0x43, 0x00, 0x00, 0x01, 0x00, 0x00, 0x00, 0xc0, 0x43, 0x00, 0x00


	//----- nvinfo : EIATTR_MERCURY_ISA_VERSION
	.align		4
.L_31:
        /*11e8*/ 	.byte	0x03, 0x5f
        /*11ea*/ 	.short	0x0101


	//----- nvinfo : EIATTR_INT_WARP_WIDE_INSTR_OFFSETS
	.align		4
        /*11ec*/ 	.byte	0x04, 0x31
        /*11ee*/ 	.short	(.L_33 - .L_32)


	//   ....[0]....
.L_32:
        /*11f0*/ 	.word	0x000012d0


	//   ....[1]....
        /*11f4*/ 	.word	0x000012f0


	//   ....[2]....
        /*11f8*/ 	.word	0x00001310


	//   ....[3]....
        /*11fc*/ 	.word	0x00001430


	//   ....[4]....
        /*1200*/ 	.word	0x00001450


	//   ....[5]....
        /*1204*/ 	.word	0x00002d80


	//   ....[6]....
        /*1208*/ 	.word	0x00002d90


	//----- nvinfo : EIATTR_COOP_GROUP_MASK_REGIDS
	.align		4
.L_33:
        /*120c*/ 	.byte	0x04, 0x29
        /*120e*/ 	.short	(.L_35 - .L_34)


	//   ....[0]....
.L_34:
        /*1210*/ 	.word	0xffffffff


	//   ....[1]....
        /*1214*/ 	.word	0xffffffff


	//   ....[2]....
        /*1218*/ 	.word	0xffffffff


	//----- nvinfo : EIATTR_COOP_GROUP_INSTR_OFFSETS
	.align		4
.L_35:
        /*121c*/ 	.byte	0x04, 0x28
        /*121e*/ 	.short	(.L_37 - .L_36)


	//   ....[0]....
.L_36:
        /*1220*/ 	.word	0x00000160


	//   ....[1]....
        /*1224*/ 	.word	0x00000730


	//   ....[2]....
        /*1228*/ 	.word	0x00000ce0


	//----- nvinfo : EIATTR_MBARRIER_INSTR_OFFSETS
	.align		4
.L_37:
        /*122c*/ 	.byte	0x04, 0x39
        /*122e*/ 	.short	(.L_39 - .L_38)


	//   ....[0]....
.L_38:
        /*1230*/ 	.word	0x00001b40
        /*1234*/ 	.word	0x000000ff
        /*1238*/ 	.word	0x00018000
        /*123c*/ 	.short	0x0100
        /*123e*/ 	.byte	0x14
	.zero		1


	//   ....[1]....
        /*1240*/ 	.word	0x00001cf0
        /*1244*/ 	.word	0x000000ff
        /*1248*/ 	.word	0x00018008
        /*124c*/ 	.short	0x0100
        /*124e*/ 	.byte	0x14
	.zero		1


	//   ....[2]....
        /*1250*/ 	.word	0x00001ea0
        /*1254*/ 	.word	0x000000ff
        /*1258*/ 	.word	0x00018010
        /*125c*/ 	.short	0x0100
        /*125e*/ 	.byte	0x14
	.zero		1


	//   ....[3]....
        /*1260*/ 	.word	0x00002050
        /*1264*/ 	.word	0x000000ff
        /*1268*/ 	.word	0x00018018
        /*126c*/ 	.short	0x0100
        /*126e*/ 	.byte	0x14
	.zero		1


	//   ....[4]....
        /*1270*/ 	.word	0x00002e60
        /*1274*/ 	.word	0x000000ff
        /*1278*/ 	.word	0x00018000
        /*127c*/ 	.short	0x010a
        /*127e*/ 	.byte	0x10
	.zero		1


	//   ....[5]....
        /*1280*/ 	.word	0x00003b10
        /*1284*/ 	.word	0x000000ff
        /*1288*/ 	.word	0x00018000
        /*128c*/ 	.short	0x0108
        /*128e*/ 	.byte	0x14
	.zero		1


	//   ....[6]....
        /*1290*/ 	.word	0x00003b80
        /*1294*/ 	.word	0x000000ff
        /*1298*/ 	.word	0x00018008
        /*129c*/ 	.short	0x0108
        /*129e*/ 	.byte	0x14
	.zero		1


	//   ....[7]....
        /*12a0*/ 	.word	0x00003bf0
        /*12a4*/ 	.word	0x000000ff
        /*12a8*/ 	.word	0x00018010
        /*12ac*/ 	.short	0x0108
        /*12ae*/ 	.byte	0x14
	.zero		1


	//   ....[8]....
        /*12b0*/ 	.word	0x00004540
        /*12b4*/ 	.word	0x000000ff
        /*12b8*/ 	.word	0x00018018
        /*12bc*/ 	.short	0x0108
        /*12be*/ 	.byte	0x14
	.zero		1


	//   ....[9]....
        /*12c0*/ 	.word	0x00004f70
        /*12c4*/ 	.word	0x000000ff
        /*12c8*/ 	.word	0x00018000
        /*12cc*/ 	.short	0x010a
        /*12ce*/ 	.byte	0x10
	.zero		1


	//----- nvinfo : EIATTR_NUM_MBARRIERS
	.align		4
.L_39:
        /*12d0*/ 	.byte	0x03, 0x38
        /*12d2*/ 	.short	0x0004


	//----- nvinfo : EIATTR_EXIT_INSTR_OFFSETS
	.align		4
        /*12d4*/ 	.byte	0x04, 0x1c
        /*12d6*/ 	.short	(.L_41 - .L_40)


	//   ....[0]....
.L_40:
        /*12d8*/ 	.word	0x00004f60


	//----- nvinfo : EIATTR_REQNTID
	.align		4
.L_41:
        /*12dc*/ 	.byte	0x04, 0x10
        /*12de*/ 	.short	(.L_43 - .L_42)
.L_42:
        /*12e0*/ 	.word	0x00000080
        /*12e4*/ 	.word	0x00000001
        /*12e8*/ 	.word	0x00000001


	//----- nvinfo : EIATTR_CRS_STACK_SIZE
	.align		4
.L_43:
        /*12ec*/ 	.byte	0x04, 0x1e
        /*12ee*/ 	.short	(.L_45 - .L_44)
.L_44:
        /*12f0*/ 	.word	0x00000000


	//----- nvinfo : EIATTR_CBANK_PARAM_SIZE
	.align		4
.L_45:
        /*12f4*/ 	.byte	0x03, 0x19
        /*12f6*/ 	.short	0x0050


	//----- nvinfo : EIATTR_PARAM_CBANK
	.align		4
        /*12f8*/ 	.byte	0x04, 0x0a
        /*12fa*/ 	.short	(.L_47 - .L_46)
	.align		4
.L_46:
        /*12fc*/ 	.word	index@(.nv.constant0.gluon_wgmma)
        /*1300*/ 	.short	0x0210
        /*1302*/ 	.short	0x0050


	//----- nvinfo : EIATTR_SW_WAR
	.align		4
.L_47:
        /*1304*/ 	.byte	0x04, 0x36
        /*1306*/ 	.short	(.L_49 - .L_48)
.L_48:
        /*1308*/ 	.word	0x00000008
.L_49:


//--------------------- .nv.callgraph             --------------------------
	.section	.nv.callgraph,"",@"SHT_CUDA_CALLGRAPH"
	.align	4
	.sectionentsize	8
	.align		4
        /*0000*/ 	.word	0x00000000
	.align		4
        /*0004*/ 	.word	0xffffffff
	.align		4
        /*0008*/ 	.word	0x00000000
	.align		4
        /*000c*/ 	.word	0xfffffffe
	.align		4
        /*0010*/ 	.word	0x00000000
	.align		4
        /*0014*/ 	.word	0xfffffffd
	.align		4
        /*0018*/ 	.word	0x00000000
	.align		4
        /*001c*/ 	.word	0xfffffffc


//--------------------- .text.gluon_wgmma         --------------------------
	.section	.text.gluon_wgmma,"ax",@progbits
	.align	128
        .global         gluon_wgmma
        .type           gluon_wgmma,@function
        .size           gluon_wgmma,(.L_x_52 - gluon_wgmma)
        .other          gluon_wgmma,@"STO_CUDA_ENTRY STV_DEFAULT"
gluon_wgmma:
.text.gluon_wgmma:
[----:B------:R-:W1:Y:S01]  /*0000*/  LDC R1, c[0x0][0x28] ;  /* 0x00000a00ff017b82 */ /* 0x000e620000000800 */
[----:B------:R-:W2:Y:S07]  /*0010*/  S2R R16, SR_TID.X ;  /* 0x0000000000107919 */ /* 0x000eae0000002100 */
[----:B------:R-:W3:Y:S01]  /*0020*/  S2UR UR4, SR_CgaCtaId ;  /* 0x00000000000479c3 */ /* 0x000ee20000008800 */
[----:B------:R-:W-:Y:S01]  /*0030*/  UMOV UR20, 0x400 ;  /* 0x0000040000147882 */ /* 0x000fe20000000000 */
[----:B------:R-:W-:Y:S01]  /*0040*/  ULDC UR6, c[0x0][0xc] ;  /* 0x0000030000067ab9 */ /* 0x000fe20000000800 */
[----:B------:R-:W-:Y:S01]  /*0050*/  ULDC.64 UR26, c[0x0][0x250] ;  /* 0x00009400001a7ab9 */ /* 0x000fe20000000a00 */
[----:B------:R-:W-:Y:S01]  /*0060*/  BSSY B0, `(.L_x_0) ;  /* 0x000001f000007945 */ /* 0x000fe20003800000 */
[----:B-1----:R-:W-:-:S03]  /*0070*/  VIADD R1, R1, 0xfffffd90 ;  /* 0xfffffd9001017836 */ /* 0x002fc60000000000 */
[----:B------:R-:W1:Y:S08]  /*0080*/  LDC R6, c[0x0][0x228] ;  /* 0x00008a00ff067b82 */ /* 0x000e700000000800 */
[----:B------:R-:W4:Y:S08]  /*0090*/  LDC R13, c[0x0][0x230] ;  /* 0x00008c00ff0d7b82 */ /* 0x000f300000000800 */
[----:B------:R-:W-:Y:S01]  /*00a0*/  S2UR UR29, SR_CTAID.Y ;  /* 0x00000000001d79c3 */ /* 0x000fe20000002600 */
[----:B---3--:R-:W-:-:S03]  /*00b0*/  ULEA UR20, UR4, UR20, 0x18 ;  /* 0x0000001404147291 */ /* 0x008fc6000f8ec03f */
[----:B------:R-:W-:Y:S01]  /*00c0*/  ULDC UR4, c[0x0][0x10] ;  /* 0x0000040000047ab9 */ /* 0x000fe20000000800 */
[----:B--2---:R-:W-:-:S03]  /*00d0*/  LOP3.LUT R3, R16, 0x7f, RZ, 0xc0, !PT ;  /* 0x0000007f10037812 */ /* 0x004fc600078ec0ff */
[----:B------:R-:W2:Y:S01]  /*00e0*/  S2UR UR5, SR_CTAID.Z ;  /* 0x00000000000579c3 */ /* 0x000ea20000002700 */
[----:B-1----:R-:W-:Y:S01]  /*00f0*/  VIADD R6, R6, 0xffffffff ;  /* 0xffffffff06067836 */ /* 0x002fe20000000000 */
[C---:B------:R-:W-:Y:S02]  /*0100*/  ISETP.GE.U32.AND P0, PT, R3.reuse, 0x20, PT ;  /* 0x000000200300780c */ /* 0x040fe40003f06070 */
[C---:B------:R-:W-:Y:S02]  /*0110*/  ISETP.NE.U32.AND P1, PT, R3.reuse, RZ, PT ;  /* 0x000000ff0300720c */ /* 0x040fe40003f25070 */
[----:B------:R-:W-:Y:S02]  /*0120*/  LEA R12, R3, UR20, 0x2 ;  /* 0x00000014030c7c11 */ /* 0x000fe4000f8e10ff */
[----:B------:R-:W1:Y:S01]  /*0130*/  S2UR UR30, SR_CTAID.X ;  /* 0x00000000001e79c3 */ /* 0x000e620000002500 */
[----:B----4-:R-:W-:-:S06]  /*0140*/  VIADD R8, R13, 0xffffffff ;  /* 0xffffffff0d087836 */ /* 0x010fcc0000000000 */
[----:B------:R3:W-:Y:S01]  /*0150*/  @!P0 STS [R12], RZ ;  /* 0x000000ff0c008388 */ /* 0x0007e20000000800 */
[----:B------:R-:W-:-:S03]  /*0160*/  NOP ;  /* 0x0000000000007918 */ /* 0x000fc60000000000 */
[----:B------:R3:W-:Y:S01]  /*0170*/  @!P1 STS [UR20+0x24], R6 ;  /* 0x00002406ff009988 */ /* 0x0007e20008000814 */
[----:B--2---:R-:W-:-:S03]  /*0180*/  UIMAD UR4, UR5, UR4, UR29 ;  /* 0x00000004050472a4 */ /* 0x004fc6000f8e021d */
[----:B------:R3:W-:Y:S01]  /*0190*/  @!P1 STS [UR20+0x20], R8 ;  /* 0x00002008ff009988 */ /* 0x0007e20008000814 */
[----:B-1----:R-:W-:-:S04]  /*01a0*/  UIMAD UR4, UR4, UR6, UR30 ;  /* 0x00000006040472a4 */ /* 0x002fc8000f8e021e */
[----:B------:R-:W-:-:S04]  /*01b0*/  UIMAD UR4, UR4, 0x180, URZ ;  /* 0x00000180040478a4 */ /* 0x000fc8000f8e023f */
[----:B------:R-:W-:-:S04]  /*01c0*/  UIADD3 UR22, UP0, UR4, UR26, URZ ;  /* 0x0000001a04167290 */ /* 0x000fc8000ff1e03f */
[----:B------:R-:W-:Y:S01]  /*01d0*/  ULEA.HI.X.SX32 UR23, UR4, UR27, 0x1, UP0 ;  /* 0x0000001b04177291 */ /* 0x000fe200080f0e3f */
[----:B---3--:R-:W-:Y:S11]  /*01e0*/  @P1 BRA `(.L_x_1) ;  /* 0x0000000000181947 */ /* 0x008ff60003800000 */
[----:B------:R-:W1:Y:S01]  /*01f0*/  LDS R0, [UR20+0x8] ;  /* 0x00000814ff007984 */ /* 0x000e620008000800 */
[----:B------:R-:W2:Y:S01]  /*0200*/  LDC.64 R10, c[0x0][0x210] ;  /* 0x00008400ff0a7b82 */ /* 0x000ea20000000a00 */
[----:B------:R-:W-:Y:S02]  /*0210*/  IMAD.MOV.U32 R5, RZ, RZ, 0x70 ;  /* 0x00000070ff057424 */ /* 0x000fe400078e00ff */
[----:B--2---:R2:W-:Y:S03]  /*0220*/  STS.64 [UR20], R10 ;  /* 0x0000000aff007988 */ /* 0x0045e60008000a14 */
[----:B-1----:R-:W-:-:S05]  /*0230*/  LOP3.LUT R0, R0, 0x10, R5, 0xd8, !PT ;  /* 0x0000001000007812 */ /* 0x002fca00078ed805 */
[----:B------:R2:W-:Y:S02]  /*0240*/  STS [UR20+0x8], R0 ;  /* 0x00000800ff007988 */ /* 0x0005e40008000814 */
.L_x_1:
[----:B------:R-:W-:Y:S05]  /*0250*/  BSYNC B0 ;  /* 0x0000000000007941 */ /* 0x000fea0003800000 */
.L_x_0:
[----:B------:R-:W-:Y:S04]  /*0260*/  BSSY B0, `(.L_x_2) ;  /* 0x000000a000007945 */ /* 0x000fe80003800000 */
[----:B------:R-:W-:Y:S05]  /*0270*/  @P1 BRA `(.L_x_3) ;  /* 0x0000000000201947 */ /* 0x000fea0003800000 */
[----:B--2---:R-:W1:Y:S01]  /*0280*/  LDS R0, [UR20+0x34] ;  /* 0x00003414ff007984 */ /* 0x004e620008000800 */
[----:B------:R-:W-:Y:S02]  /*0290*/  IMAD.MOV.U32 R5, RZ, RZ, 0x1f000000 ;  /* 0x1f000000ff057424 */ /* 0x000fe400078e00ff */
[----:B------:R-:W-:Y:S01]  /*02a0*/  @!P1 IMAD.MOV.U32 R2, RZ, RZ, 0x7f ;  /* 0x0000007fff029424 */ /* 0x000fe200078e00ff */
[----:B------:R-:W2:Y:S02]  /*02b0*/  @!P1 LDS R7, [UR20+0x38] ;  /* 0x00003814ff079984 */ /* 0x000ea40008000800 */
[----:B-1----:R-:W-:Y:S02]  /*02c0*/  LOP3.LUT R0, R0, 0xff000000, R5, 0xb8, !PT ;  /* 0xff00000000007812 */ /* 0x002fe400078eb805 */
[----:B--2---:R-:W-:-:S03]  /*02d0*/  @!P1 LOP3.LUT R2, R7, 0xff, R2, 0xb8, !PT ;  /* 0x000000ff07029812 */ /* 0x004fc600078eb802 */
[----:B------:R1:W-:Y:S04]  /*02e0*/  STS [UR20+0x34], R0 ;  /* 0x00003400ff007988 */ /* 0x0003e80008000814 */
[----:B------:R1:W-:Y:S02]  /*02f0*/  @!P1 STS [UR20+0x38], R2 ;  /* 0x00003802ff009988 */ /* 0x0003e40008000814 */
.L_x_3:
[----:B------:R-:W-:Y:S05]  /*0300*/  BSYNC B0 ;  /* 0x0000000000007941 */ /* 0x000fea0003800000 */
.L_x_2:
[----:B------:R-:W-:Y:S04]  /*0310*/  BSSY B0, `(.L_x_4) ;  /* 0x000000e000007945 */ /* 0x000fe80003800000 */
[----:B------:R-:W-:Y:S05]  /*0320*/  @P1 BRA `(.L_x_5) ;  /* 0x0000000000301947 */ /* 0x000fea0003800000 */
[----:B-1----:R-:W1:Y:S01]  /*0330*/  LDS R2, [UR20+0x34] ;  /* 0x00003414ff027984 */ /* 0x002e620008000800 */
[----:B------:R-:W3:Y:S03]  /*0340*/  LDC.64 R4, c[0x0][0x238] ;  /* 0x00008e00ff047b82 */ /* 0x000ee60000000a00 */
[----:B--2---:R-:W2:Y:S01]  /*0350*/  LDS R0, [UR20+0x1c] ;  /* 0x00001c14ff007984 */ /* 0x004ea20008000800 */
[C---:B---3--:R-:W-:Y:S01]  /*0360*/  SHF.L.U64.HI R5, R4.reuse, 0x1, R5 ;  /* 0x0000000104057819 */ /* 0x048fe20000010205 */
[----:B------:R-:W-:-:S03]  /*0370*/  IMAD.SHL.U32 R4, R4, 0x2, RZ ;  /* 0x0000000204047824 */ /* 0x000fc600078e00ff */
[--C-:B------:R-:W-:Y:S02]  /*0380*/  SHF.R.U32.HI R7, RZ, 0x4, R5.reuse ;  /* 0x00000004ff077819 */ /* 0x100fe40000011605 */
[----:B------:R-:W-:-:S05]  /*0390*/  SHF.R.U64 R4, R4, 0x4, R5 ;  /* 0x0000000404047819 */ /* 0x000fca0000001205 */
[----:B------:R3:W-:Y:S01]  /*03a0*/  STS [UR20+0xc], R4 ;  /* 0x00000c04ff007988 */ /* 0x0007e20008000814 */
[----:B-1----:R-:W-:Y:S02]  /*03b0*/  LOP3.LUT R2, R2, 0x7, RZ, 0xb8, !PT ;  /* 0x0000000702027812 */ /* 0x002fe400078eb8ff */
[----:B--2---:R-:W-:-:S03]  /*03c0*/  LOP3.LUT R0, R0, 0xf, R7, 0xb8, !PT ;  /* 0x0000000f00007812 */ /* 0x004fc600078eb807 */
[----:B------:R3:W-:Y:S04]  /*03d0*/  STS [UR20+0x34], R2 ;  /* 0x00003402ff007988 */ /* 0x0007e80008000814 */
[----:B------:R3:W-:Y:S02]  /*03e0*/  STS [UR20+0x1c], R0 ;  /* 0x00001c00ff007988 */ /* 0x0007e40008000814 */
.L_x_5:
[----:B------:R-:W-:Y:S05]  /*03f0*/  BSYNC B0 ;  /* 0x0000000000007941 */ /* 0x000fea0003800000 */
.L_x_4:
[----:B------:R-:W-:Y:S04]  /*0400*/  BSSY B1, `(.L_x_6) ;  /* 0x000001b000017945 */ /* 0x000fe80003800000 */
[----:B------:R-:W-:Y:S01]  /*0410*/  BSSY B0, `(.L_x_7) ;  /* 0x0000016000007945 */ /* 0x000fe20003800000 */
[----:B-123--:R-:W-:-:S03]  /*0420*/  IMAD.MOV.U32 R0, RZ, RZ, RZ ;  /* 0x000000ffff007224 */ /* 0x00efc600078e00ff */
[----:B------:R-:W-:Y:S05]  /*0430*/  @P1 BRA `(.L_x_8) ;  /* 0x0000000000201947 */ /* 0x000fea0003800000 */
[----:B------:R-:W1:Y:S02]  /*0440*/  LDS R2, [UR20+0x34] ;  /* 0x00003414ff027984 */ /* 0x000e640008000800 */
[----:B-1----:R-:W-:-:S05]  /*0450*/  LOP3.LUT R2, R2, 0x38, RZ, 0xb8, !PT ;  /* 0x0000003802027812 */ /* 0x002fca00078eb8ff */
[----:B------:R1:W-:Y:S01]  /*0460*/  STS [UR20+0x34], R2 ;  /* 0x00003402ff007988 */ /* 0x0003e20008000814 */
[----:B------:R-:W-:Y:S05]  /*0470*/  @P1 BRA `(.L_x_9) ;  /* 0x0000000000201947 */ /* 0x000fea0003800000 */
[----:B-1----:R-:W1:Y:S01]  /*0480*/  LDS R2, [UR20+0x8] ;  /* 0x00000814ff027984 */ /* 0x002e620008000800 */
[----:B------:R-:W-:-:S05]  /*0490*/  IMAD.MOV.U32 R5, RZ, RZ, 0x780 ;  /* 0x00000780ff057424 */ /* 0x000fca00078e00ff */
[----:B-1----:R-:W-:-:S05]  /*04a0*/  LOP3.LUT R2, R2, 0x300, R5, 0xd8, !PT ;  /* 0x0000030002027812 */ /* 0x002fca00078ed805 */
[----:B------:R1:W-:Y:S02]  /*04b0*/  STS [UR20+0x8], R2 ;  /* 0x00000802ff007988 */ /* 0x0003e40008000814 */
.L_x_8:
[----:B------:R-:W-:Y:S05]  /*04c0*/  @P1 BRA `(.L_x_10) ;  /* 0x0000000000281947 */ /* 0x000fea0003800000 */
[----:B-1----:R-:W1:Y:S02]  /*04d0*/  LDS R2, [UR20+0x8] ;  /* 0x00000814ff027984 */ /* 0x002e640008000800 */
[----:B-1----:R-:W-:-:S05]  /*04e0*/  LOP3.LUT R2, R2, 0x1800, RZ, 0xb8, !PT ;  /* 0x0000180002027812 */ /* 0x002fca00078eb8ff */
[----:B------:R2:W-:Y:S02]  /*04f0*/  STS [UR20+0x8], R2 ;  /* 0x00000802ff007988 */ /* 0x0005e40008000814 */
.L_x_9:
[----:B------:R-:W-:Y:S05]  /*0500*/  @P1 BREAK B0 ;  /* 0x0000000000001942 */ /* 0x000fea0003800000 */
[----:B------:R-:W-:Y:S05]  /*0510*/  @P1 BRA `(.L_x_11) ;  /* 0x0000000000241947 */ /* 0x000fea0003800000 */
[----:B------:R-:W3:Y:S01]  /*0520*/  LDS R5, [UR20+0x8] ;  /* 0x00000814ff057984 */ /* 0x000ee20008000800 */
[----:B-12---:R-:W-:-:S05]  /*0530*/  IMAD.MOV.U32 R2, RZ, RZ, 0x6000 ;  /* 0x00006000ff027424 */ /* 0x006fca00078e00ff */
[----:B---3--:R-:W-:-:S04]  /*0540*/  LOP3.LUT R2, R5, 0x4000, R2, 0xd8, !PT ;  /* 0x0000400005027812 */ /* 0x008fc800078ed802 */
[----:B------:R-:W-:-:S05]  /*0550*/  LOP3.LUT R2, R2, 0x400000, RZ, 0xb8, !PT ;  /* 0x0040000002027812 */ /* 0x000fca00078eb8ff */
[----:B------:R2:W-:Y:S02]  /*0560*/  STS [UR20+0x8], R2 ;  /* 0x00000802ff007988 */ /* 0x0005e40008000814 */
.L_x_10:
[----:B------:R-:W-:Y:S05]  /*0570*/  BSYNC B0 ;  /* 0x0000000000007941 */ /* 0x000fea0003800000 */
.L_x_7:
[----:B-12---:R-:W1:Y:S02]  /*0580*/  @!P1 LDS R2, [UR20+0x8] ;  /* 0x00000814ff029984 */ /* 0x006e640008000800 */
[----:B-1----:R-:W-:-:S05]  /*0590*/  @!P1 LOP3.LUT R2, R2, 0x8000, RZ, 0xb8, !PT ;  /* 0x0000800002029812 */ /* 0x002fca00078eb8ff */
[----:B------:R3:W-:Y:S02]  /*05a0*/  @!P1 STS [UR20+0x8], R2 ;  /* 0x00000802ff009988 */ /* 0x0007e40008000814 */
.L_x_11:
[----:B------:R-:W-:Y:S05]  /*05b0*/  BSYNC B1 ;  /* 0x0000000000017941 */ /* 0x000fea0003800000 */
.L_x_6:
[----:B------:R-:W-:Y:S05]  /*05c0*/  WARPSYNC.ALL ;  /* 0x0000000000007948 */ /* 0x000fea0003800000 */
[----:B------:R-:W4:Y:S02]  /*05d0*/  LDC R7, c[0x0][0x22c] ;  /* 0x00008b00ff077b82 */ /* 0x000f240000000800 */
[----:B----4-:R-:W-:Y:S01]  /*05e0*/  VIADD R7, R7, 0xffffffff ;  /* 0xffffffff07077836 */ /* 0x010fe20000000000 */
[----:B------:R-:W-:Y:S06]  /*05f0*/  @P0 BRA `(.L_x_12) ;  /* 0x0000000000280947 */ /* 0x000fec0003800000 */
[----:B-123--:R-:W1:Y:S01]  /*0600*/  S2R R2, SR_LANEID ;  /* 0x0000000000027919 */ /* 0x00ee620000000000 */
[----:B------:R-:W-:Y:S05]  /*0610*/  WARPSYNC.ALL ;  /* 0x0000000000007948 */ /* 0x000fea0003800000 */
[----:B-1----:R-:W-:-:S05]  /*0620*/  IMAD.SHL.U32 R2, R2, 0x4, RZ ;  /* 0x0000000402027824 */ /* 0x002fca00078e00ff */
[----:B------:R-:W1:Y:S01]  /*0630*/  LDS R9, [R2+UR20] ;  /* 0x0000001402097984 */ /* 0x000e620008000800 */
[----:B------:R-:W-:-:S05]  /*0640*/  IADD3 R4, P2, R2, UR22, RZ ;  /* 0x0000001602047c10 */ /* 0x000fca000ff5e0ff */
[----:B------:R-:W-:-:S05]  /*0650*/  IMAD.X R5, RZ, RZ, UR23, P2 ;  /* 0x00000017ff057e24 */ /* 0x000fca00090e06ff */
[----:B-1----:R4:W5:Y:S01]  /*0660*/  ATOMG.E.EXCH.STRONG.GPU PT, RZ, [R4], R9 ;  /* 0x0000000904ff73a8 */ /* 0x00296200041ee100 */
[----:B------:R-:W-:-:S04]  /*0670*/  DEPBAR {5,4,3,2,1,0} ;  /* 0x0000003f0000791a */ /* 0x000fc80000000000 */
[----:B------:R4:W-:Y:S01]  /*0680*/  UTMACCTL.IV [UR22] ;  /* 0x00000000160079b9 */ /* 0x0009e20008000000 */
[----:B------:R-:W-:Y:S01]  /*0690*/  NOP ;  /* 0x0000000000007918 */ /* 0x000fe20000000000 */
.L_x_12:
[----:B------:R-:W-:Y:S05]  /*06a0*/  @P0 BRA `(.L_x_13) ;  /* 0x00000000000c0947 */ /* 0x000fea0003800000 */
[----:B------:R0:W-:Y:S01]  /*06b0*/  UTMACMDFLUSH ;  /* 0x00000000000079b7 */ /* 0x0001e20000000000 */
[----:B------:R-:W-:Y:S05]  /*06c0*/  @P0 BRA `(.L_x_13) ;  /* 0x0000000000040947 */ /* 0x000fea0003800000 */
[----:B------:R-:W-:-:S04]  /*06d0*/  DEPBAR.LE SB0, 0x0 ;  /* 0x000080000000791a */ /* 0x000fc80000000000 */
.L_x_13:
[----:B------:R-:W-:Y:S05]  /*06e0*/  WARPSYNC.ALL ;  /* 0x0000000000007948 */ /* 0x000fea0003800000 */
[----:B-----5:R-:W-:Y:S06]  /*06f0*/  BAR.SYNC.DEFER_BLOCKING 0x0 ;  /* 0x0000000000007b1d */ /* 0x020fec0000010000 */
[----:B------:R-:W-:Y:S02]  /*0700*/  BSSY B1, `(.L_x_14) ;  /* 0x000000b000017945 */ /* 0x000fe40003800000 */
[----:B------:R-:W-:Y:S06]  /*0710*/  BAR.SYNC.DEFER_BLOCKING 0x0 ;  /* 0x0000000000007b1d */ /* 0x000fec0000010000 */
[----:B------:R1:W-:Y:S01]  /*0720*/  @!P0 STS [R12], RZ ;  /* 0x000000ff0c008388 */ /* 0x0003e20000000800 */
[----:B------:R-:W-:Y:S01]  /*0730*/  NOP ;  /* 0x0000000000007918 */ /* 0x000fe20000000000 */
[----:B------:R-:W-:Y:S05]  /*0740*/  @P1 BRA `(.L_x_15) ;  /* 0x0000000000181947 */ /* 0x000fea0003800000 */
[----:B-123--:R-:W1:Y:S01]  /*0750*/  LDS R2, [UR20+0x8] ;  /* 0x00000814ff027984 */ /* 0x00ee620008000800 */
[----:B------:R-:W2:Y:S01]  /*0760*/  LDC.64 R10, c[0x0][0x218] ;  /* 0x00008600ff0a7b82 */ /* 0x000ea20000000a00 */
[----:B----4-:R-:W-:Y:S02]  /*0770*/  IMAD.MOV.U32 R5, RZ, RZ, 0x70 ;  /* 0x00000070ff057424 */ /* 0x010fe400078e00ff */
[----:B--2---:R2:W-:Y:S03]  /*0780*/  STS.64 [UR20], R10 ;  /* 0x0000000aff007988 */ /* 0x0045e60008000a14 */
[----:B-1----:R-:W-:-:S05]  /*0790*/  LOP3.LUT R2, R2, 0x10, R5, 0xd8, !PT ;  /* 0x0000001002027812 */ /* 0x002fca00078ed805 */
[----:B------:R2:W-:Y:S02]  /*07a0*/  STS [UR20+0x8], R2 ;  /* 0x00000802ff007988 */ /* 0x0005e40008000814 */
.L_x_15:
[----:B----4-:R-:W-:Y:S05]  /*07b0*/  BSYNC B1 ;  /* 0x0000000000017941 */ /* 0x010fea0003800000 */
.L_x_14:
[----:B------:R-:W-:Y:S04]  /*07c0*/  BSSY B1, `(.L_x_16) ;  /* 0x000000a000017945 */ /* 0x000fe80003800000 */
[----:B------:R-:W-:Y:S05]  /*07d0*/  @P1 BRA `(.L_x_17) ;  /* 0x0000000000201947 */ /* 0x000fea0003800000 */
[----:B-123--:R-:W1:Y:S01]  /*07e0*/  LDS R2, [UR20+0x34] ;  /* 0x00003414ff027984 */ /* 0x00ee620008000800 */
[----:B------:R-:W-:Y:S02]  /*07f0*/  IMAD.MOV.U32 R5, RZ, RZ, 0x3f000000 ;  /* 0x3f000000ff057424 */ /* 0x000fe400078e00ff */
[----:B------:R-:W-:Y:S01]  /*0800*/  @!P1 IMAD.MOV.U32 R4, RZ, RZ, 0x1f ;  /* 0x0000001fff049424 */ /* 0x000fe200078e00ff */
[----:B------:R-:W2:Y:S02]  /*0810*/  @!P1 LDS R9, [UR20+0x38] ;  /* 0x00003814ff099984 */ /* 0x000ea40008000800 */
[----:B-1----:R-:W-:Y:S02]  /*0820*/  LOP3.LUT R2, R2, 0xff000000, R5, 0xb8, !PT ;  /* 0xff00000002027812 */ /* 0x002fe400078eb805 */
[----:B--2---:R-:W-:-:S03]  /*0830*/  @!P1 LOP3.LUT R4, R9, 0xff, R4, 0xb8, !PT ;  /* 0x000000ff09049812 */ /* 0x004fc600078eb804 */
[----:B------:R4:W-:Y:S04]  /*0840*/  STS [UR20+0x34], R2 ;  /* 0x00003402ff007988 */ /* 0x0009e80008000814 */
[----:B------:R4:W-:Y:S02]  /*0850*/  @!P1 STS [UR20+0x38], R4 ;  /* 0x00003804ff009988 */ /* 0x0009e40008000814 */
.L_x_17:
[----:B------:R-:W-:Y:S05]  /*0860*/  BSYNC B1 ;  /* 0x0000000000017941 */ /* 0x000fea0003800000 */
.L_x_16:
[----:B------:R-:W-:Y:S04]  /*0870*/  BSSY B1, `(.L_x_18) ;  /* 0x0000004000017945 */ /* 0x000fe80003800000 */
[----:B------:R-:W-:Y:S05]  /*0880*/  @P1 BRA `(.L_x_19) ;  /* 0x0000000000081947 */ /* 0x000fea0003800000 */
[----:B------:R1:W-:Y:S04]  /*0890*/  STS [UR20+0x24], R8 ;  /* 0x00002408ff007988 */ /* 0x0003e80008000814 */
[----:B------:R1:W-:Y:S02]  /*08a0*/  STS [UR20+0x20], R7 ;  /* 0x00002007ff007988 */ /* 0x0003e40008000814 */
.L_x_19:
[----:B------:R-:W-:Y:S05]  /*08b0*/  BSYNC B1 ;  /* 0x0000000000017941 */ /* 0x000fea0003800000 */
.L_x_18:
[----:B------:R-:W-:Y:S04]  /*08c0*/  BSSY B1, `(.L_x_20) ;  /* 0x000000e000017945 */ /* 0x000fe80003800000 */
[----:B------:R-:W-:Y:S05]  /*08d0*/  @P1 BRA `(.L_x_21) ;  /* 0x0000000000301947 */ /* 0x000fea0003800000 */
[----:B----4-:R-:W4:Y:S01]  /*08e0*/  LDS R4, [UR20+0x34] ;  /* 0x00003414ff047984 */ /* 0x010f220008000800 */
[----:B--2---:R-:W2:Y:S03]  /*08f0*/  LDC.64 R10, c[0x0][0x240] ;  /* 0x00009000ff0a7b82 */ /* 0x004ea60000000a00 */
[----:B-1-3--:R-:W1:Y:S01]  /*0900*/  LDS R2, [UR20+0x1c] ;  /* 0x00001c14ff027984 */ /* 0x00ae620008000800 */
[C---:B--2---:R-:W-:Y:S01]  /*0910*/  SHF.L.U64.HI R8, R10.reuse, 0x1, R11 ;  /* 0x000000010a087819 */ /* 0x044fe2000001020b */
[----:B------:R-:W-:-:S03]  /*0920*/  IMAD.SHL.U32 R5, R10, 0x2, RZ ;  /* 0x000000020a057824 */ /* 0x000fc600078e00ff */
[--C-:B------:R-:W-:Y:S02]  /*0930*/  SHF.R.U32.HI R9, RZ, 0x4, R8.reuse ;  /* 0x00000004ff097819 */ /* 0x100fe40000011608 */
[----:B------:R-:W-:-:S05]  /*0940*/  SHF.R.U64 R5, R5, 0x4, R8 ;  /* 0x0000000405057819 */ /* 0x000fca0000001208 */
[----:B------:R2:W-:Y:S01]  /*0950*/  STS [UR20+0xc], R5 ;  /* 0x00000c05ff007988 */ /* 0x0005e20008000814 */
[----:B----4-:R-:W-:Y:S02]  /*0960*/  LOP3.LUT R4, R4, 0x7, RZ, 0xb8, !PT ;  /* 0x0000000704047812 */ /* 0x010fe400078eb8ff */
[----:B-1----:R-:W-:-:S03]  /*0970*/  LOP3.LUT R2, R2, 0xf, R9, 0xb8, !PT ;  /* 0x0000000f02027812 */ /* 0x002fc600078eb809 */
[----:B------:R2:W-:Y:S04]  /*0980*/  STS [UR20+0x34], R4 ;  /* 0x00003404ff007988 */ /* 0x0005e80008000814 */
[----:B------:R2:W-:Y:S02]  /*0990*/  STS [UR20+0x1c], R2 ;  /* 0x00001c02ff007988 */ /* 0x0005e40008000814 */
.L_x_21:
[----:B------:R-:W-:Y:S05]  /*09a0*/  BSYNC B1 ;  /* 0x0000000000017941 */ /* 0x000fea0003800000 */
.L_x_20:
[----:B------:R-:W-:Y:S04]  /*09b0*/  BSSY B2, `(.L_x_22) ;  /* 0x000001a000027945 */ /* 0x000fe80003800000 */
[----:B------:R-:W-:Y:S04]  /*09c0*/  BSSY B1, `(.L_x_23) ;  /* 0x0000015000017945 */ /* 0x000fe80003800000 */
[----:B------:R-:W-:Y:S05]  /*09d0*/  @P1 BRA `(.L_x_24) ;  /* 0x0000000000201947 */ /* 0x000fea0003800000 */
[----:B-1234-:R-:W1:Y:S02]  /*09e0*/  LDS R2, [UR20+0x34] ;  /* 0x00003414ff027984 */ /* 0x01ee640008000800 */
[----:B-1----:R-:W-:-:S05]  /*09f0*/  LOP3.LUT R2, R2, 0x38, RZ, 0xb8, !PT ;  /* 0x0000003802027812 */ /* 0x002fca00078eb8ff */
[----:B------:R1:W-:Y:S01]  /*0a00*/  STS [UR20+0x34], R2 ;  /* 0x00003402ff007988 */ /* 0x0003e20008000814 */
[----:B------:R-:W-:Y:S05]  /*0a10*/  @P1 BRA `(.L_x_25) ;  /* 0x0000000000201947 */ /* 0x000fea0003800000 */
[----:B-1----:R-:W1:Y:S01]  /*0a20*/  LDS R2, [UR20+0x8] ;  /* 0x00000814ff027984 */ /* 0x002e620008000800 */
[----:B------:R-:W-:-:S05]  /*0a30*/  IMAD.MOV.U32 R5, RZ, RZ, 0x780 ;  /* 0x00000780ff057424 */ /* 0x000fca00078e00ff */
[----:B-1----:R-:W-:-:S05]  /*0a40*/  LOP3.LUT R2, R2, 0x300, R5, 0xd8, !PT ;  /* 0x0000030002027812 */ /* 0x002fca00078ed805 */
[----:B------:R1:W-:Y:S02]  /*0a50*/  STS [UR20+0x8], R2 ;  /* 0x00000802ff007988 */ /* 0x0003e40008000814 */
.L_x_24:
[----:B------:R-:W-:Y:S05]  /*0a60*/  @P1 BRA `(.L_x_26) ;  /* 0x0000000000281947 */ /* 0x000fea0003800000 */
[----:B-1234-:R-:W1:Y:S02]  /*0a70*/  LDS R2, [UR20+0x8] ;  /* 0x00000814ff027984 */ /* 0x01ee640008000800 */
[----:B-1----:R-:W-:-:S05]  /*0a80*/  LOP3.LUT R2, R2, 0x1800, RZ, 0xb8, !PT ;  /* 0x0000180002027812 */ /* 0x002fca00078eb8ff */
[----:B------:R2:W-:Y:S02]  /*0a90*/  STS [UR20+0x8], R2 ;  /* 0x00000802ff007988 */ /* 0x0005e40008000814 */
.L_x_25:
[----:B------:R-:W-:Y:S05]  /*0aa0*/  @P1 BREAK B1 ;  /* 0x0000000000011942 */ /* 0x000fea0003800000 */
[----:B------:R-:W-:Y:S05]  /*0ab0*/  @P1 BRA `(.L_x_27) ;  /* 0x0000000000241947 */ /* 0x000fea0003800000 */
[----:B-12---:R-:W1:Y:S01]  /*0ac0*/  LDS R2, [UR20+0x8] ;  /* 0x00000814ff027984 */ /* 0x006e620008000800 */
[----:B------:R-:W-:-:S05]  /*0ad0*/  IMAD.MOV.U32 R5, RZ, RZ, 0x6000 ;  /* 0x00006000ff057424 */ /* 0x000fca00078e00ff */
[----:B-1----:R-:W-:-:S04]  /*0ae0*/  LOP3.LUT R2, R2, 0x6000, R5, 0xd8, !PT ;  /* 0x0000600002027812 */ /* 0x002fc800078ed805 */
[----:B------:R-:W-:-:S05]  /*0af0*/  LOP3.LUT R2, R2, 0x400000, RZ, 0xb8, !PT ;  /* 0x0040000002027812 */ /* 0x000fca00078eb8ff */
[----:B------:R1:W-:Y:S02]  /*0b00*/  STS [UR20+0x8], R2 ;  /* 0x00000802ff007988 */ /* 0x0003e40008000814 */
.L_x_26:
[----:B------:R-:W-:Y:S05]  /*0b10*/  BSYNC B1 ;  /* 0x0000000000017941 */ /* 0x000fea0003800000 */
.L_x_23:
[----:B-1234-:R-:W1:Y:S02]  /*0b20*/  @!P1 LDS R2, [UR20+0x8] ;  /* 0x00000814ff029984 */ /* 0x01ee640008000800 */
[----:B-1----:R-:W-:-:S05]  /*0b30*/  @!P1 LOP3.LUT R2, R2, 0x8000, RZ, 0xb8, !PT ;  /* 0x0000800002029812 */ /* 0x002fca00078eb8ff */
[----:B------:R3:W-:Y:S02]  /*0b40*/  @!P1 STS [UR20+0x8], R2 ;  /* 0x00000802ff009988 */ /* 0x0007e40008000814 */
.L_x_27:
[----:B------:R-:W-:Y:S05]  /*0b50*/  BSYNC B2 ;  /* 0x0000000000027941 */ /* 0x000fea0003800000 */
.L_x_22:
[----:B------:R-:W-:Y:S05]  /*0b60*/  WARPSYNC.ALL ;  /* 0x0000000000007948 */ /* 0x000fea0003800000 */
[----:B------:R-:W-:-:S04]  /*0b70*/  UIADD3 UR25, UR4, 0x80, URZ ;  /* 0x0000008004197890 */ /* 0x000fc8000fffe03f */
[----:B------:R-:W-:-:S04]  /*0b80*/  UIADD3 UR24, UP0, UR25, UR26, URZ ;  /* 0x0000001a19187290 */ /* 0x000fc8000ff1e03f */
[----:B------:R-:W-:Y:S01]  /*0b90*/  ULEA.HI.X.SX32 UR25, UR25, UR27, 0x1, UP0 ;  /* 0x0000001b19197291 */ /* 0x000fe200080f0e3f */
[----:B------:R-:W-:Y:S11]  /*0ba0*/  @P0 BRA `(.L_x_28) ;  /* 0x0000000000280947 */ /* 0x000ff60003800000 */
        /* <DEDUP_REMOVED lines=10> */
.L_x_28:
[----:B------:R-:W-:Y:S05]  /*0c50*/  @P0 BRA `(.L_x_29) ;  /* 0x00000000000c0947 */ /* 0x000fea0003800000 */
[----:B------:R0:W-:Y:S01]  /*0c60*/  UTMACMDFLUSH ;  /* 0x00000000000079b7 */ /* 0x0001e20000000000 */
[----:B------:R-:W-:Y:S05]  /*0c70*/  @P0 BRA `(.L_x_29) ;  /* 0x0000000000040947 */ /* 0x000fea0003800000 */
[----:B------:R-:W-:-:S04]  /*0c80*/  DEPBAR.LE SB0, 0x0 ;  /* 0x000080000000791a */ /* 0x000fc80000000000 */
.L_x_29:
        /* <DEDUP_REMOVED lines=8> */
[----:B----4-:R-:W2:Y:S01]  /*0d10*/  LDC.64 R8, c[0x0][0x220] ;  /* 0x00008800ff087b82 */ /* 0x010ea20000000a00 */
[----:B------:R-:W-:Y:S02]  /*0d20*/  IMAD.MOV.U32 R5, RZ, RZ, 0x70 ;  /* 0x00000070ff057424 */ /* 0x000fe400078e00ff */
[----:B--2---:R2:W-:Y:S03]  /*0d30*/  STS.64 [UR20], R8 ;  /* 0x00000008ff007988 */ /* 0x0045e60008000a14 */
[----:B-1----:R-:W-:-:S05]  /*0d40*/  LOP3.LUT R2, R2, 0x10, R5, 0xd8, !PT ;  /* 0x0000001002027812 */ /* 0x002fca00078ed805 */
[----:B------:R2:W-:Y:S02]  /*0d50*/  STS [UR20+0x8], R2 ;  /* 0x00000802ff007988 */ /* 0x0005e40008000814 */
.L_x_31:
[----:B----4-:R-:W-:Y:S05]  /*0d60*/  BSYNC B2 ;  /* 0x0000000000027941 */ /* 0x010fea0003800000 */
.L_x_30:
[----:B------:R-:W-:Y:S04]  /*0d70*/  BSSY B3, `(.L_x_32) ;  /* 0x0000011000037945 */ /* 0x000fe80003800000 */
[----:B------:R-:W-:Y:S04]  /*0d80*/  BSSY B2, `(.L_x_33) ;  /* 0x000000e000027945 */ /* 0x000fe80003800000 */
[----:B------:R-:W-:Y:S05]  /*0d90*/  @P1 BRA `(.L_x_34) ;  /* 0x0000000000241947 */ /* 0x000fea0003800000 */
[----:B-123--:R-:W1:Y:S01]  /*0da0*/  LDS R2, [UR20+0x34] ;  /* 0x00003414ff027984 */ /* 0x00ee620008000800 */
[----:B------:R-:W-:-:S05]  /*0db0*/  IMAD.MOV.U32 R5, RZ, RZ, 0x3f000000 ;  /* 0x3f000000ff057424 */ /* 0x000fca00078e00ff */
[----:B-1----:R-:W-:-:S05]  /*0dc0*/  LOP3.LUT R2, R2, 0xff000000, R5, 0xb8, !PT ;  /* 0xff00000002027812 */ /* 0x002fca00078eb805 */
[----:B------:R1:W-:Y:S01]  /*0dd0*/  STS [UR20+0x34], R2 ;  /* 0x00003402ff007988 */ /* 0x0003e20008000814 */
[----:B------:R-:W-:Y:S05]  /*0de0*/  @P1 BRA `(.L_x_35) ;  /* 0x00000000001c1947 */ /* 0x000fea0003800000 */
[----:B-1----:R-:W1:Y:S01]  /*0df0*/  LDS R2, [UR20+0x38] ;  /* 0x00003814ff027984 */ /* 0x002e620008000800 */
[----:B------:R-:W-:-:S05]  /*0e00*/  IMAD.MOV.U32 R5, RZ, RZ, 0x7f ;  /* 0x0000007fff057424 */ /* 0x000fca00078e00ff */
[----:B-1----:R-:W-:-:S05]  /*0e10*/  LOP3.LUT R2, R2, 0xff, R5, 0xb8, !PT ;  /* 0x000000ff02027812 */ /* 0x002fca00078eb805 */
[----:B------:R4:W-:Y:S02]  /*0e20*/  STS [UR20+0x38], R2 ;  /* 0x00003802ff007988 */ /* 0x0009e40008000814 */
.L_x_34:
[----:B------:R-:W-:Y:S05]  /*0e30*/  @P1 BREAK B2 ;  /* 0x0000000000021942 */ /* 0x000fea0003800000 */
[----:B------:R-:W-:Y:S05]  /*0e40*/  @P1 BRA `(.L_x_36) ;  /* 0x00000000000c1947 */ /* 0x000fea0003800000 */
[----:B------:R1:W-:Y:S02]  /*0e50*/  STS [UR20+0x20], R7 ;  /* 0x00002007ff007988 */ /* 0x0003e40008000814 */
.L_x_35:
[----:B------:R-:W-:Y:S05]  /*0e60*/  BSYNC B2 ;  /* 0x0000000000027941 */ /* 0x000fea0003800000 */
.L_x_33:
[----:B------:R1:W-:Y:S02]  /*0e70*/  @!P1 STS [UR20+0x24], R6 ;  /* 0x00002406ff009988 */ /* 0x0003e40008000814 */
.L_x_36:
[----:B------:R-:W-:Y:S05]  /*0e80*/  BSYNC B3 ;  /* 0x0000000000037941 */ /* 0x000fea0003800000 */
.L_x_32:
[----:B------:R-:W-:Y:S05]  /*0e90*/  WARPSYNC.ALL ;  /* 0x0000000000007948 */ /* 0x000fea0003800000 */
[----:B------:R-:W-:Y:S04]  /*0ea0*/  BSSY B3, `(.L_x_37) ;  /* 0x000000e000037945 */ /* 0x000fe80003800000 */
[----:B------:R-:W-:Y:S05]  /*0eb0*/  @P1 BRA `(.L_x_38) ;  /* 0x0000000000301947 */ /* 0x000fea0003800000 */
[----:B------:R-:W5:Y:S01]  /*0ec0*/  LDS R4, [UR20+0x34] ;  /* 0x00003414ff047984 */ /* 0x000f620008000800 */
[----:B--2---:R-:W2:Y:S03]  /*0ed0*/  LDC.64 R8, c[0x0][0x248] ;  /* 0x00009200ff087b82 */ /* 0x004ea60000000a00 */
[----:B-1-34-:R-:W1:Y:S01]  /*0ee0*/  LDS R2, [UR20+0x1c] ;  /* 0x00001c14ff027984 */ /* 0x01ae620008000800 */
[C---:B--2---:R-:W-:Y:S01]  /*0ef0*/  SHF.L.U64.HI R6, R8.reuse, 0x1, R9 ;  /* 0x0000000108067819 */ /* 0x044fe20000010209 */
[----:B------:R-:W-:-:S03]  /*0f00*/  IMAD.SHL.U32 R5, R8, 0x2, RZ ;  /* 0x0000000208057824 */ /* 0x000fc600078e00ff */
[--C-:B------:R-:W-:Y:S02]  /*0f10*/  SHF.R.U32.HI R7, RZ, 0x4, R6.reuse ;  /* 0x00000004ff077819 */ /* 0x100fe40000011606 */
[----:B------:R-:W-:-:S05]  /*0f20*/  SHF.R.U64 R5, R5, 0x4, R6 ;  /* 0x0000000405057819 */ /* 0x000fca0000001206 */
[----:B------:R2:W-:Y:S01]  /*0f30*/  STS [UR20+0xc], R5 ;  /* 0x00000c05ff007988 */ /* 0x0005e20008000814 */
[----:B-----5:R-:W-:Y:S02]  /*0f40*/  LOP3.LUT R4, R4, 0x7, RZ, 0xb8, !PT ;  /* 0x0000000704047812 */ /* 0x020fe400078eb8ff */
[----:B-1----:R-:W-:-:S03]  /*0f50*/  LOP3.LUT R2, R2, 0xf, R7, 0xb8, !PT ;  /* 0x0000000f02027812 */ /* 0x002fc600078eb807 */
[----:B------:R2:W-:Y:S04]  /*0f60*/  STS [UR20+0x34], R4 ;  /* 0x00003404ff007988 */ /* 0x0005e80008000814 */
[----:B------:R2:W-:Y:S02]  /*0f70*/  STS [UR20+0x1c], R2 ;  /* 0x00001c02ff007988 */ /* 0x0005e40008000814 */
.L_x_38:
[----:B------:R-:W-:Y:S05]  /*0f80*/  BSYNC B3 ;  /* 0x0000000000037941 */ /* 0x000fea0003800000 */
.L_x_37:
        /* <DEDUP_REMOVED lines=11> */
.L_x_41:
[----:B------:R-:W-:Y:S05]  /*1040*/  @P1 BRA `(.L_x_43) ;  /* 0x0000000000281947 */ /* 0x000fea0003800000 */
[----:B-1234-:R-:W1:Y:S02]  /*1050*/  LDS R2, [UR20+0x8] ;  /* 0x00000814ff027984 */ /* 0x01ee640008000800 */
[----:B-1----:R-:W-:-:S05]  /*1060*/  LOP3.LUT R2, R2, 0x1800, RZ, 0xb8, !PT ;  /* 0x0000180002027812 */ /* 0x002fca00078eb8ff */
[----:B------:R2:W-:Y:S02]  /*1070*/  STS [UR20+0x8], R2 ;  /* 0x00000802ff007988 */ /* 0x0005e40008000814 */
.L_x_42:
[----:B------:R-:W-:Y:S05]  /*1080*/  @P1 BREAK B4 ;  /* 0x0000000000041942 */ /* 0x000fea0003800000 */
[----:B------:R-:W-:Y:S05]  /*1090*/  @P1 BRA `(.L_x_44) ;  /* 0x0000000000241947 */ /* 0x000fea0003800000 */
[----:B-12---:R-:W1:Y:S01]  /*10a0*/  LDS R2, [UR20+0x8] ;  /* 0x00000814ff027984 */ /* 0x006e620008000800 */
[----:B------:R-:W-:-:S05]  /*10b0*/  IMAD.MOV.U32 R5, RZ, RZ, 0x6000 ;  /* 0x00006000ff057424 */ /* 0x000fca00078e00ff */
[----:B-1----:R-:W-:-:S04]  /*10c0*/  LOP3.LUT R2, R2, 0x6000, R5, 0xd8, !PT ;  /* 0x0000600002027812 */ /* 0x002fc800078ed805 */
[----:B------:R-:W-:-:S05]  /*10d0*/  LOP3.LUT R2, R2, 0x400000, RZ, 0xb8, !PT ;  /* 0x0040000002027812 */ /* 0x000fca00078eb8ff */
[----:B------:R1:W-:Y:S02]  /*10e0*/  STS [UR20+0x8], R2 ;  /* 0x00000802ff007988 */ /* 0x0003e40008000814 */
.L_x_43:
[----:B------:R-:W-:Y:S05]  /*10f0*/  BSYNC B4 ;  /* 0x0000000000047941 */ /* 0x000fea0003800000 */
.L_x_40:
[----:B-1234-:R-:W1:Y:S02]  /*1100*/  @!P1 LDS R2, [UR20+0x8] ;  /* 0x00000814ff029984 */ /* 0x01ee640008000800 */
[----:B-1----:R-:W-:-:S05]  /*1110*/  @!P1 LOP3.LUT R2, R2, 0x8000, RZ, 0xb8, !PT ;  /* 0x0000800002029812 */ /* 0x002fca00078eb8ff */
[----:B------:R3:W-:Y:S02]  /*1120*/  @!P1 STS [UR20+0x8], R2 ;  /* 0x00000802ff009988 */ /* 0x0007e40008000814 */
.L_x_44:
[----:B------:R-:W-:Y:S05]  /*1130*/  BSYNC B3 ;  /* 0x0000000000037941 */ /* 0x000fea0003800000 */
.L_x_39:
[----:B------:R-:W-:Y:S05]  /*1140*/  WARPSYNC.ALL ;  /* 0x0000000000007948 */ /* 0x000fea0003800000 */
[----:B------:R4:W-:Y:S01]  /*1150*/  STL [R1], RZ ;  /* 0x000000ff01007387 */ /* 0x0009e20000100800 */
[----:B------:R-:W-:Y:S01]  /*1160*/  UIADD3 UR4, UR4, 0x100, URZ ;  /* 0x0000010004047890 */ /* 0x000fe2000fffe03f */
[----:B------:R-:W-:Y:S02]  /*1170*/  ISETP.GE.AND P2, PT, R13, 0x1, PT ;  /* 0x000000010d00780c */ /* 0x000fe40003f46270 */
[----:B------:R-:W-:Y:S01]  /*1180*/  SHF.R.U32.HI R6, RZ, 0x5, R16 ;  /* 0x00000005ff067819 */ /* 0x000fe20000011610 */
[----:B------:R-:W-:-:S04]  /*1190*/  UIADD3 UR26, UP0, UR4, UR26, URZ ;  /* 0x0000001a041a7290 */ /* 0x000fc8000ff1e03f */
[----:B------:R-:W-:Y:S01]  /*11a0*/  ULEA.HI.X.SX32 UR27, UR4, UR27, 0x1, UP0 ;  /* 0x0000001b041b7291 */ /* 0x000fe200080f0e3f */
[----:B----4-:R-:W-:Y:S11]  /*11b0*/  @P0 BRA `(.L_x_45) ;  /* 0x0000000000280947 */ /* 0x010ff60003800000 */
        /* <DEDUP_REMOVED lines=10> */
.L_x_45:
[----:B------:R-:W-:Y:S05]  /*1260*/  @P0 BRA `(.L_x_46) ;  /* 0x00000000000c0947 */ /* 0x000fea0003800000 */
[----:B------:R0:W-:Y:S01]  /*1270*/  UTMACMDFLUSH ;  /* 0x00000000000079b7 */ /* 0x0001e20000000000 */
[----:B------:R-:W-:Y:S05]  /*1280*/  @P0 BRA `(.L_x_46) ;  /* 0x0000000000040947 */ /* 0x000fea0003800000 */
[----:B------:R-:W-:-:S04]  /*1290*/  DEPBAR.LE SB0, 0x0 ;  /* 0x000080000000791a */ /* 0x000fc80000000000 */
.L_x_46:
[----:B------:R1:W-:Y:S01]  /*12a0*/  STL [R1+0x4], RZ ;  /* 0x000004ff01007387 */ /* 0x0003e20000100800 */
[----:B------:R-:W-:Y:S05]  /*12b0*/  WARPSYNC.ALL ;  /* 0x0000000000007948 */ /* 0x000fea0003800000 */
[----:B------:R1:W-:Y:S01]  /*12c0*/  STL [R1+0x8], RZ ;  /* 0x000008ff01007387 */ /* 0x0003e20000100800 */
[----:B-----5:R-:W-:Y:S01]  /*12d0*/  VOTEU.ALL UP1, P1 ;  /* 0x00000000003f7886 */ /* 0x020fe20000820000 */
[----:B------:R-:W-:Y:S01]  /*12e0*/  UMOV UR4, 0x1 ;  /* 0x0000000100047882 */ /* 0x000fe20000000000 */
[----:B------:R-:W-:Y:S01]  /*12f0*/  VOTEU.ALL UP0, P1 ;  /* 0x00000000003f7886 */ /* 0x000fe20000800000 */
[----:B------:R1:W-:Y:S01]  /*1300*/  STL [R1+0xc], RZ ;  /* 0x00000cff01007387 */ /* 0x0003e20000100800 */
[----:B------:R-:W-:Y:S01]  /*1310*/  VOTEU.ALL UP2, P1 ;  /* 0x00000000003f7886 */ /* 0x000fe20000840000 */
[----:B------:R-:W-:-:S04]  /*1320*/  @!UP1 UIADD3 UR6, -UR4, 0x100000, URZ ;  /* 0x0010000004069890 */ /* 0x000fc8000fffe13f */
[----:B------:R-:W-:Y:S02]  /*1330*/  @!UP1 USHF.L.U32 UR7, UR6, 0xb, URZ ;  /* 0x0000000b06079899 */ /* 0x000fe4000800063f */
[----:B------:R-:W-:Y:S01]  /*1340*/  @!UP1 USHF.L.U32 UR6, UR6, 0x1, URZ ;  /* 0x0000000106069899 */ /* 0x000fe2000800063f */
[----:B------:R-:W-:Y:S01]  /*1350*/  R2UR UR28, R6 ;  /* 0x00000000061c72ca */ /* 0x000fe200000e0000 */
[----:B------:R1:W-:Y:S01]  /*1360*/  STL [R1+0x10], RZ ;  /* 0x000010ff01007387 */ /* 0x0003e20000100800 */
[----:B------:R-:W-:-:S04]  /*1370*/  @!UP1 UIADD3 UR8, -UR4, 0x100000, URZ ;  /* 0x0010000004089890 */ /* 0x000fc8000fffe13f */
[----:B------:R-:W-:Y:S02]  /*1380*/  @!UP1 USHF.L.U32 UR9, UR8, 0xb, URZ ;  /* 0x0000000b08099899 */ /* 0x000fe4000800063f */
[----:B------:R-:W-:Y:S01]  /*1390*/  @!UP1 USHF.L.U32 UR8, UR8, 0x1, URZ ;  /* 0x0000000108089899 */ /* 0x000fe2000800063f */
[----:B------:R-:W-:Y:S01]  /*13a0*/  CS2R R24, SRZ ;  /* 0x0000000000187805 */ /* 0x000fe2000001ff00 */
[----:B------:R-:W-:-:S04]  /*13b0*/  @!UP1 UIADD3 UR12, -UR4, 0x100000, URZ ;  /* 0x00100000040c9890 */ /* 0x000fc8000fffe13f */
[----:B------:R-:W-:Y:S02]  /*13c0*/  @!UP1 USHF.L.U32 UR13, UR12, 0xb, URZ ;  /* 0x0000000b0c0d9899 */ /* 0x000fe4000800063f */
[----:B------:R-:W-:Y:S01]  /*13d0*/  @!UP1 USHF.L.U32 UR12, UR12, 0x1, URZ ;  /* 0x000000010c0c9899 */ /* 0x000fe2000800063f */
[----:B------:R1:W-:Y:S01]  /*13e0*/  STL [R1+0x14], RZ ;  /* 0x000014ff01007387 */ /* 0x0003e20000100800 */
[----:B------:R-:W-:-:S04]  /*13f0*/  @!UP1 UIADD3 UR4, -UR4, 0x100000, URZ ;  /* 0x0010000004049890 */ /* 0x000fc8000fffe13f */
[----:B------:R-:W-:Y:S02]  /*1400*/  @!UP1 USHF.L.U32 UR5, UR4, 0xb, URZ ;  /* 0x0000000b04059899 */ /* 0x000fe4000800063f */
[----:B------:R-:W-:Y:S01]  /*1410*/  @!UP1 USHF.L.U32 UR4, UR4, 0x1, URZ ;  /* 0x0000000104049899 */ /* 0x000fe2000800063f */
[----:B------:R-:W-:Y:S01]  /*1420*/  CS2R R26, SRZ ;  /* 0x00000000001a7805 */ /* 0x000fe2000001ff00 */
[----:B------:R-:W-:Y:S01]  /*1430*/  VOTEU.ALL UP1, P1 ;  /* 0x00000000003f7886 */ /* 0x000fe20000820000 */
[----:B------:R1:W-:Y:S01]  /*1440*/  STL [R1+0x18], RZ ;  /* 0x000018ff01007387 */ /* 0x0003e20000100800 */
[----:B------:R-:W-:Y:S01]  /*1450*/  VOTEU.ALL UP3, P1 ;  /* 0x00000000003f7886 */ /* 0x000fe20000860000 */
[----:B------:R-:W-:Y:S01]  /*1460*/  USHF.L.U32 UR21, UR29, 0x8, URZ ;  /* 0x000000081d157899 */ /* 0x000fe2000800063f */
[----:B------:R-:W-:Y:S01]  /*1470*/  CS2R R28, SRZ ;  /* 0x00000000001c7805 */ /* 0x000fe2000001ff00 */
[----:B------:R1:W-:Y:S01]  /*1480*/  STL [R1+0x1c], RZ ;  /* 0x00001cff01007387 */ /* 0x0003e20000100800 */
[----:B------:R-:W-:Y:S01]  /*1490*/  USHF.L.U32 UR11, UR30, 0x7, URZ ;  /* 0x000000071e0b7899 */ /* 0x000fe2000800063f */
[----:B------:R-:W-:-:S02]  /*14a0*/  CS2R R30, SRZ ;  /* 0x00000000001e7805 */ /* 0x000fc4000001ff00 */
[----:B------:R-:W-:Y:S01]  /*14b0*/  CS2R R32, SRZ ;  /* 0x0000000000207805 */ /* 0x000fe2000001ff00 */
[----:B------:R1:W-:Y:S01]  /*14c0*/  STL [R1+0x20], RZ ;  /* 0x000020ff01007387 */ /* 0x0003e20000100800 */
[----:B------:R-:W-:Y:S02]  /*14d0*/  CS2R R34, SRZ ;  /* 0x0000000000227805 */ /* 0x000fe4000001ff00 */
[----:B------:R-:W-:Y:S02]  /*14e0*/  CS2R R36, SRZ ;  /* 0x0000000000247805 */ /* 0x000fe4000001ff00 */
[----:B------:R-:W-:Y:S01]  /*14f0*/  CS2R R38, SRZ ;  /* 0x0000000000267805 */ /* 0x000fe2000001ff00 */
[----:B------:R1:W-:Y:S01]  /*1500*/  STL [R1+0x24], RZ ;  /* 0x000024ff01007387 */ /* 0x0003e20000100800 */
[----:B------:R-:W-:Y:S02]  /*1510*/  CS2R R40, SRZ ;  /* 0x0000000000287805 */ /* 0x000fe4000001ff00 */
        /* <DEDUP_REMOVED lines=72> */
[----:B------:R-:W-:Y:S01]  /*19a0*/  CS2R R150, SRZ ;  /* 0x0000000000967805 */ /* 0x000fe2000001ff00 */
[----:B------:R1:W-:Y:S04]  /*19b0*/  STL [R1+0x70], RZ ;  /* 0x000070ff01007387 */ /* 0x0003e80000100800 */
        /* <DEDUP_REMOVED lines=16> */
[----:B------:R1:W-:Y:S01]  /*1ac0*/  STL [R1+0xb4], RZ ;  /* 0x0000b4ff01007387 */ /* 0x0003e20000100800 */
[----:B------:R-:W-:Y:S06]  /*1ad0*/  BAR.SYNC.DEFER_BLOCKING 0x0 ;  /* 0x0000000000007b1d */ /* 0x000fec0000010000 */
[----:B------:R1:W-:Y:S04]  /*1ae0*/  STL [R1+0xb8], RZ ;  /* 0x0000b8ff01007387 */ /* 0x0003e80000100800 */
[----:B------:R1:W-:Y:S04]  /*1af0*/  STL [R1+0xbc], RZ ;  /* 0x0000bcff01007387 */ /* 0x0003e80000100800 */
[----:B------:R1:W-:Y:S04]  /*1b00*/  STL [R1+0xc0], RZ ;  /* 0x0000c0ff01007387 */ /* 0x0003e80000100800 */
[----:B------:R1:W-:Y:S04]  /*1b10*/  STL [R1+0xc4], RZ ;  /* 0x0000c4ff01007387 */ /* 0x0003e80000100800 */
[----:B------:R1:W-:Y:S04]  /*1b20*/  STL [R1+0xc8], RZ ;  /* 0x0000c8ff01007387 */ /* 0x0003e80000100800 */
[----:B------:R-:W2:Y:S02]  /*1b30*/  FENCE.VIEW.ASYNC.S ;  /* 0x00000000000073c6 */ /* 0x000ea40000000000 */
[----:B--2---:R1:W2:Y:S02]  /*1b40*/  @!UP0 SYNCS.EXCH.64 URZ, [UR20+0x18000], UR6 ;  /* 0x01800006143f85b2 */ /* 0x0042a40008000100 */
        /* <DEDUP_REMOVED lines=20> */
[----:B--2---:R-:W-:Y:S06]  /*1c90*/  BAR.SYNC.DEFER_BLOCKING 0x0 ;  /* 0x0000000000007b1d */ /* 0x004fec0000010000 */
[----:B------:R1:W-:Y:S04]  /*1ca0*/  STL [R1+0x11c], RZ ;  /* 0x00011cff01007387 */ /* 0x0003e80000100800 */
[----:B------:R1:W-:Y:S04]  /*1cb0*/  STL [R1+0x120], RZ ;  /* 0x000120ff01007387 */ /* 0x0003e80000100800 */
[----:B------:R1:W-:Y:S04]  /*1cc0*/  STL [R1+0x124], RZ ;  /* 0x000124ff01007387 */ /* 0x0003e80000100800 */
[----:B------:R1:W-:Y:S04]  /*1cd0*/  STL [R1+0x128], RZ ;  /* 0x000128ff01007387 */ /* 0x0003e80000100800 */
[----:B------:R1:W-:Y:S01]  /*1ce0*/  STL [R1+0x12c], RZ ;  /* 0x00012cff01007387 */ /* 0x0003e20000100800 */
[----:B------:R1:W2:Y:S03]  /*1cf0*/  @!UP1 SYNCS.EXCH.64 URZ, [UR20+0x18008], UR8 ;  /* 0x01800808143f95b2 */ /* 0x0002a60008000100 */
        /* <DEDUP_REMOVED lines=55> */
[----:B------:R1:W-:Y:S01]  /*2070*/  STL [R1+0x1fc], RZ ;  /* 0x0001fcff01007387 */ /* 0x0003e20000100800 */
[----:B------:R-:W-:Y:S05]  /*2080*/  @!P2 BRA `(.L_x_47) ;  /* 0x000000180088a947 */ /* 0x000fea0003800000 */
[----:B------:R1:W-:Y:S01]  /*2090*/  STL [R1], RZ ;  /* 0x000000ff01007387 */ /* 0x0003e20000100800 */
[----:B------:R-:W-:Y:S02]  /*20a0*/  CS2R R24, SRZ ;  /* 0x0000000000187805 */ /* 0x000fe4000001ff00 */
[----:B------:R-:W-:Y:S02]  /*20b0*/  CS2R R26, SRZ ;  /* 0x00000000001a7805 */ /* 0x000fe4000001ff00 */
[----:B------:R-:W-:Y:S01]  /*20c0*/  CS2R R28, SRZ ;  /* 0x00000000001c7805 */ /* 0x000fe2000001ff00 */
[----:B------:R1:W-:Y:S01]  /*20d0*/  STL [R1+0x4], RZ ;  /* 0x000004ff01007387 */ /* 0x0003e20000100800 */
[----:B------:R-:W-:Y:S02]  /*20e0*/  CS2R R30, SRZ ;  /* 0x00000000001e7805 */ /* 0x000fe4000001ff00 */
[----:B------:R-:W-:Y:S02]  /*20f0*/  CS2R R32, SRZ ;  /* 0x0000000000207805 */ /* 0x000fe4000001ff00 */
[----:B------:R-:W-:Y:S01]  /*2100*/  CS2R R34, SRZ ;  /* 0x0000000000227805 */ /* 0x000fe2000001ff00 */
[----:B------:R1:W-:Y:S01]  /*2110*/  STL [R1+0x8], RZ ;  /* 0x000008ff01007387 */ /* 0x0003e20000100800 */
[----:B------:R-:W-:-:S02]  /*2120*/  CS2R R36, SRZ ;  /* 0x0000000000247805 */ /* 0x000fc4000001ff00 */
        /* <DEDUP_REMOVED lines=75> */
[----:B------:R-:W-:Y:S01]  /*25e0*/  CS2R R150, SRZ ;  /* 0x0000000000967805 */ /* 0x000fe2000001ff00 */
[----:B-1----:R-:W-:Y:S01]  /*25f0*/  UMOV UR4, URZ ;  /* 0x0000003f00047c82 */ /* 0x002fe20008000000 */
[----:B------:R-:W-:Y:S01]  /*2600*/  UMOV UR10, URZ ;  /* 0x0000003f000a7c82 */ /* 0x000fe20008000000 */
        /* <DEDUP_REMOVED lines=105> */
[----:B--2---:R1:W-:Y:S02]  /*2ca0*/  STL [R1+0x1fc], RZ ;  /* 0x0001fcff01007387 */ /* 0x0043e40000100800 */
.L_x_49:
[----:B------:R-:W-:Y:S01]  /*2cb0*/  BAR.SYNC.DEFER_BLOCKING 0x0 ;  /* 0x0000000000007b1d */ /* 0x000fe20000010000 */
[----:B------:R-:W-:Y:S01]  /*2cc0*/  ULEA UR16, UR4, UR20, 0x3 ;  /* 0x0000001404107291 */ /* 0x000fe2000f8e183f */
[----:B---3--:R-:W-:Y:S01]  /*2cd0*/  @!P1 IMAD.MOV.U32 R2, RZ, RZ, 0x6000 ;  /* 0x00006000ff029424 */ /* 0x008fe200078e00ff */
[----:B------:R-:W-:Y:S01]  /*2ce0*/  ELECT P0, URZ, PT ;  /* 0x00000000003f782f */ /* 0x000fe20003800000 */
[----:B------:R-:W-:-:S03]  /*2cf0*/  ULEA UR8, UR4, UR20, 0xd ;  /* 0x0000001404087291 */ /* 0x000fc6000f8e683f */
[----:B------:R-:W-:Y:S01]  /*2d00*/  ISETP.LT.U32.AND P0, PT, R3, 0x20, P0 ;  /* 0x000000200300780c */ /* 0x000fe20000701070 */
[----:B------:R-:W-:Y:S02]  /*2d10*/  UIADD3 UR9, UR16, 0x18000, URZ ;  /* 0x0001800010097890 */ /* 0x000fe4000fffe03f */
[----:B------:R-:W-:Y:S02]  /*2d20*/  UIADD3 UR8, UR8, 0x10000, URZ ;  /* 0x0001000008087890 */ /* 0x000fe4000fffe03f */
[----:B------:R-:W-:Y:S02]  /*2d30*/  ULEA UR5, UR4, UR20, 0xe ;  /* 0x0000001404057291 */ /* 0x000fe4000f8e703f */
[----:B------:R-:W-:Y:S01]  /*2d40*/  ULOP3.LUT UR14, UR28, 0x3, URZ, 0xc0, !UPT ;  /* 0x000000031c0e7892 */ /* 0x000fe2000f8ec03f */
[----:B------:R-:W-:Y:S01]  /*2d50*/  UMOV UR15, UR10 ;  /* 0x0000000a000f7c82 */ /* 0x000fe20008000000 */
[----:B------:R-:W-:Y:S02]  /*2d60*/  UMOV UR13, UR9 ;  /* 0x00000009000d7c82 */ /* 0x000fe40008000000 */
[----:B------:R-:W-:-:S02]  /*2d70*/  ULEA UR12, UR14, UR5, 0xc ;  /* 0x000000050e0c7291 */ /* 0x000fc4000f8e603f */
[----:B------:R-:W-:Y:S01]  /*2d80*/  VOTEU.ANY UP0, P0 ;  /* 0x00000000003f7886 */ /* 0x000fe20000000100 */
[----:B------:R-:W-:Y:S01]  /*2d90*/  VOTEU.ANY UP1, P0 ;  /* 0x00000000003f7886 */ /* 0x000fe20000020100 */
[----:B------:R-:W-:Y:S01]  /*2da0*/  ULEA UR14, UR14, UR21, 0x6 ;  /* 0x000000150e0e7291 */ /* 0x000fe2000f8e303f */
[----:B------:R2:W-:Y:S01]  /*2db0*/  @!P1 SYNCS.ARRIVE.TRANS64 RZ, [UR16+0x18000], R2 ;  /* 0x01800002ffff99a7 */ /* 0x0005e20008000010 */
[----:B------:R-:W-:Y:S06]  /*2dc0*/  BAR.SYNC.DEFER_BLOCKING 0x0 ;  /* 0x0000000000007b1d */ /* 0x000fec0000010000 */
[----:B------:R-:W-:Y:S01]  /*2dd0*/  @UP0 UMOV UR6, UR22 ;  /* 0x0000001600060c82 */ /* 0x000fe20008000000 */
[----:B------:R-:W-:Y:S01]  /*2de0*/  @UP0 UMOV UR7, UR23 ;  /* 0x0000001700070c82 */ /* 0x000fe20008000000 */
[----:B--2---:R-:W-:Y:S01]  /*2df0*/  SHF.L.U32 R2, R0, 0x1f, RZ ;  /* 0x0000001f00027819 */ /* 0x004fe200000006ff */
[----:B------:R2:W-:Y:S01]  /*2e00*/  @UP1 UTMALDG.2D [UR8], [UR6] ;  /* 0x00000008060015b4 */ /* 0x0005e20008008000 */
[----:B------:R3:W-:Y:S06]  /*2e10*/  MEMBAR.ALL.CTA ;  /* 0x0000000000007992 */ /* 0x0007ec0000008000 */
[----:B---3--:R-:W3:Y:S02]  /*2e20*/  FENCE.VIEW.ASYNC.S ;  /* 0x00000000000073c6 */ /* 0x008ee40000000000 */
[----:B---3--:R-:W-:Y:S06]  /*2e30*/  BAR.SYNC.DEFER_BLOCKING 0x0 ;  /* 0x0000000000007b1d */ /* 0x008fec0000010000 */
[----:B------:R2:W-:Y:S02]  /*2e40*/  UTMALDG.2D [UR12], [UR24] ;  /* 0x0000000c180075b4 */ /* 0x0005e40008008000 */
[----:B------:R-:W-:Y:S06]  /*2e50*/  BAR.SYNC.DEFER_BLOCKING 0x0 ;  /* 0x0000000000007b1d */ /* 0x000fec0000010000 */
[----:B------:R-:W3:Y:S02]  /*2e60*/  SYNCS.PHASECHK.TRANS64.TRYWAIT P0, [UR16+0x18000], R2 ;  /* 0x01800002ff0075a7 */ /* 0x000ee40008000150 */
[----:B--23--:R-:W-:Y:S05]  /*2e70*/  @!P0 BRA `(.L_x_48) ;  /* 0x00000020003c8947 */ /* 0x00cfea0003800000 */
.L_x_50:
[----:B------:R-:W-:Y:S01]  /*2e80*/  STL.64 [R1+0x268], R150 ;  /* 0x0002689601007387 */ /* 0x000fe20000100a00 */
[----:B------:R-:W-:Y:S01]  /*2e90*/  USHF.R.U32.HI UR5, URZ, 0x4, UR5 ;  /* 0x000000043f057899 */ /* 0x000fe20008011605 */
[----:B------:R-:W2:Y:S02]  /*2ea0*/  LDC R2, c[0x0][0x230] ;  /* 0x00008c00ff027b82 */ /* 0x000ea40000000800 */
[----:B------:R-:W-:Y:S04]  /*2eb0*/  STL.64 [R1+0x260], R148 ;  /* 0x0002609401007387 */ /* 0x000fe80000100a00 */
        /* <DEDUP_REMOVED lines=11> */
[----:B------:R3:W-:Y:S04]  /*2f70*/  STL.64 [R1+0x200], R124 ;  /* 0x0002007c01007387 */ /* 0x0007e80000100a00 */
[----:B---3--:R-:W3:Y:S04]  /*2f80*/  LDL.LU.64 R124, [R1] ;  /* 0x00000000017c7983 */ /* 0x008ee80000300a00 */
[----:B------:R-:W3:Y:S04]  /*2f90*/  LDL.LU.64 R126, [R1+0x8] ;  /* 0x00000800017e7983 */ /* 0x000ee80000300a00 */
        /* <DEDUP_REMOVED lines=61> */
[----:B------:R-:W3:Y:S01]  /*3370*/  LDL.LU.64 R250, [R1+0x1f8] ;  /* 0x0001f80001fa7983 */ /* 0x000ee20000300a00 */
[----:B------:R-:W-:-:S02]  /*3380*/  USGXT.U32 UR6, UR5, 0xe ;  /* 0x0000000e0506789a */ /* 0x000fc40008000000 */
[----:B------:R-:W-:Y:S02]  /*3390*/  USHF.R.U32.HI UR12, URZ, 0x4, UR8 ;  /* 0x000000043f0c7899 */ /* 0x000fe40008011608 */
[----:B------:R-:W-:Y:S02]  /*33a0*/  ULOP3.LUT UR14, UR6, 0x1000000, URZ, 0xfc, !UPT ;  /* 0x01000000060e7892 */ /* 0x000fe4000f8efc3f */
[----:B------:R-:W-:Y:S01]  /*33b0*/  USGXT.U32 UR12, UR12, 0xe ;  /* 0x0000000e0c0c789a */ /* 0x000fe20008000000 */
[----:B------:R-:W-:Y:S01]  /*33c0*/  UMOV UR15, 0x40000040 ;  /* 0x40000040000f7882 */ /* 0x000fe20000000000 */
[----:B------:R-:W-:Y:S02]  /*33d0*/  UMOV UR13, 0x80000020 ;  /* 0x80000020000d7882 */ /* 0x000fe40000000000 */
[----:B------:R-:W-:Y:S01]  /*33e0*/  UIADD3 UR16, UP0, UR12, 0x2, URZ ;  /* 0x000000020c107890 */ /* 0x000fe2000ff1e03f */
[----:B------:R-:W-:Y:S01]  /*33f0*/  UMOV UR5, URZ ;  /* 0x0000003f00057c82 */ /* 0x000fe20008000000 */
[----:B------:R-:W-:Y:S01]  /*3400*/  UMOV UR18, 0x1000080 ;  /* 0x0100008000127882 */ /* 0x000fe20000000000 */
[----:B------:R-:W-:Y:S01]  /*3410*/  UMOV UR19, 0x40000040 ;  /* 0x4000004000137882 */ /* 0x000fe20000000000 */
[----:B------:R-:W-:Y:S01]  /*3420*/  UMOV UR7, URZ ;  /* 0x0000003f00077c82 */ /* 0x000fe20008000000 */
[----:B------:R-:W-:-:S02]  /*3430*/  UIADD3.X UR17, UR5, -0x7fffffe0, URZ, UP0, !UPT ;  /* 0x8000002005117890 */ /* 0x000fc400087fe43f */
[----:B------:R-:W-:Y:S01]  /*3440*/  UIADD3.64 UR18, UR6, UR18, URZ ;  /* 0x0000001206127297 */ /* 0x000fe2000fffe03f */
[----:B---3--:R-:W-:-:S06]  /*3450*/  WARPGROUP.ARRIVE ;  /* 0x00000000000079c5 */ /* 0x008fcc0000000000 */
[----:B------:R-:W-:Y:S03]  /*3460*/  HGMMA.64x256x16.F32 R124, gdesc[UR12].tnspB, R124, gsb0 ;  /* 0x43e000000c7c79f0 */ /* 0x000fe6000800087c */
[----:B------:R-:W-:Y:S02]  /*3470*/  WARPGROUP.DEPBAR.LE gsb0, 0x0 ;  /* 0x00008000000079c5 */ /* 0x000fe40000010000 */
[----:B------:R-:W-:-:S15]  /*3480*/  WARPGROUP.ARRIVE ;  /* 0x00000000000079c5 */ /* 0x000fde0000000000 */
[----:B------:R-:W-:-:S08]  /*3490*/  NOP ;  /* 0x0000000000007918 */ /* 0x000fd00000000000 */
[----:B------:R-:W-:Y:S03]  /*34a0*/  HGMMA.64x256x16.F32 R124, gdesc[UR16].tnspB, R124, gsb0 ;  /* 0x43e00000107c79f0 */ /* 0x000fe6000800087c */
[----:B------:R-:W-:Y:S02]  /*34b0*/  WARPGROUP.DEPBAR.LE gsb0, 0x0 ;  /* 0x00008000000079c5 */ /* 0x000fe40000010000 */
[----:B------:R-:W-:Y:S04]  /*34c0*/  STL.64 [R1], R124 ;  /* 0x0000007c01007387 */ /* 0x000fe80000100a00 */
        /* <DEDUP_REMOVED lines=63> */
[----:B---3--:R-:W3:Y:S04]  /*38c0*/  LDL.LU.64 R150, [R1+0x268] ;  /* 0x0002680001967983 */ /* 0x008ee80000300a00 */
        /* <DEDUP_REMOVED lines=13> */
[----:B------:R-:W-:-:S02]  /*39a0*/  UIADD3.64 UR12, UR16, 0xfe, URZ ;  /* 0x000000fe100c7897 */ /* 0x000fc4000fffe03f */
[----:B------:R-:W-:Y:S02]  /*39b0*/  UIADD3.64 UR16, UR16, 0x100, URZ ;  /* 0x0000010010107897 */ /* 0x000fe4000fffe03f */
[----:B------:R-:W-:Y:S02]  /*39c0*/  UIADD3 UR10, UR10, 0x20, URZ ;  /* 0x000000200a0a7890 */ /* 0x000fe4000fffe03f */
[----:B------:R-:W-:-:S04]  /*39d0*/  UIADD3 UR4, UR4, 0x1, URZ ;  /* 0x0000000104047890 */ /* 0x000fc8000fffe03f */
[----:B--2---:R-:W-:Y:S01]  /*39e0*/  ISETP.LE.AND P0, PT, R2, UR10, PT ;  /* 0x0000000a02007c0c */ /* 0x004fe2000bf03270 */
[----:B------:R-:W-:-:S04]  /*39f0*/  UISETP.NE.U32.AND UP0, UPT, UR4, 0x4, UPT ;  /* 0x000000040400788c */ /* 0x000fc8000bf05070 */
[----:B------:R-:W-:Y:S02]  /*3a00*/  USEL UR5, URZ, 0x1, UP0 ;  /* 0x000000013f057887 */ /* 0x000fe40008000000 */
[----:B------:R-:W-:-:S04]  /*3a10*/  USEL UR4, UR4, URZ, UP0 ;  /* 0x0000003f04047287 */ /* 0x000fc80008000000 */
[----:B------:R-:W-:Y:S01]  /*3a20*/  LOP3.LUT R0, R0, UR5, RZ, 0x3c, !PT ;  /* 0x0000000500007c12 */ /* 0x000fe2000f8e3cff */
[----:B---3--:R-:W-:-:S06]  /*3a30*/  WARPGROUP.ARRIVE ;  /* 0x00000000000079c5 */ /* 0x008fcc0000000000 */
[----:B------:R-:W-:Y:S03]  /*3a40*/  HGMMA.64x256x16.F32 R24, gdesc[UR12].tnspB, R24, gsb0 ;  /* 0x43e000000c1879f0 */ /* 0x000fe60008000818 */
[----:B------:R-:W-:Y:S02]  /*3a50*/  WARPGROUP.DEPBAR.LE gsb0, 0x0 ;  /* 0x00008000000079c5 */ /* 0x000fe40000010000 */
[----:B------:R-:W-:-:S15]  /*3a60*/  WARPGROUP.ARRIVE ;  /* 0x00000000000079c5 */ /* 0x000fde0000000000 */
[----:B------:R-:W-:-:S08]  /*3a70*/  NOP ;  /* 0x0000000000007918 */ /* 0x000fd00000000000 */
[----:B------:R-:W-:Y:S03]  /*3a80*/  HGMMA.64x256x16.F32 R24, gdesc[UR16].tnspB, R24, gsb0 ;  /* 0x43e00000101879f0 */ /* 0x000fe60008000818 */
[----:B------:R-:W-:Y:S02]  /*3a90*/  WARPGROUP.DEPBAR.LE gsb0, 0x0 ;  /* 0x00008000000079c5 */ /* 0x000fe40000010000 */
[----:B-1----:R-:W-:Y:S05]  /*3aa0*/  @!P0 BRA `(.L_x_49) ;  /* 0xfffffff000808947 */ /* 0x002fea000383ffff */
.L_x_47:
[----:B------:R5:W-:Y:S04]  /*3ab0*/  STL [R1+0x20c], R148 ;  /* 0x00020c9401007387 */ /* 0x000be80000100800 */
[----:B------:R-:W3:Y:S01]  /*3ac0*/  LDL.LU R8, [R1] ;  /* 0x0000000001087983 */ /* 0x000ee20000300800 */
[----:B--2---:R-:W-:Y:S06]  /*3ad0*/  BAR.SYNC.DEFER_BLOCKING 0x0 ;  /* 0x0000000000007b1d */ /* 0x004fec0000010000 */
[----:B-----5:R-:W2:Y:S04]  /*3ae0*/  LDL.LU R148, [R1+0x4] ;  /* 0x0000040001947983 */ /* 0x020ea80000300800 */
[----:B------:R5:W-:Y:S04]  /*3af0*/  STL [R1+0x208], R149 ;  /* 0x0002089501007387 */ /* 0x000be80000100800 */
[----:B-----5:R-:W5:Y:S01]  /*3b00*/  LDL.LU R149, [R1+0xc] ;  /* 0x00000c0001957983 */ /* 0x020f620000300800 */
[----:B------:R-:W4:Y:S03]  /*3b10*/  @!P1 SYNCS.CCTL.IV [UR20+0x18000] ;  /* 0x01800000ff0099b1 */ /* 0x000f260008000014 */
[----:B------:R-:W5:Y:S04]  /*3b20*/  LDL.LU R9, [R1+0x8] ;  /* 0x0000080001097983 */ /* 0x000f680000300800 */
[----:B------:R1:W-:Y:S01]  /*3b30*/  STL [R1+0x204], R150 ;  /* 0x0002049601007387 */ /* 0x0003e20000100800 */
[----:B----4-:R-:W-:Y:S06]  /*3b40*/  BAR.SYNC.DEFER_BLOCKING 0x0 ;  /* 0x0000000000007b1d */ /* 0x010fec0000010000 */
[----:B-1----:R-:W4:Y:S04]  /*3b50*/  LDL.LU R150, [R1+0x14] ;  /* 0x0000140001967983 */ /* 0x002f280000300800 */
[----:B------:R-:W4:Y:S04]  /*3b60*/  LDL.LU R10, [R1+0x10] ;  /* 0x00001000010a7983 */ /* 0x000f280000300800 */
[----:B------:R1:W-:Y:S01]  /*3b70*/  STL [R1+0x200], R151 ;  /* 0x0002009701007387 */ /* 0x0003e20000100800 */
[----:B------:R-:W1:Y:S02]  /*3b80*/  @!P1 SYNCS.CCTL.IV [UR20+0x18008] ;  /* 0x01800800ff0099b1 */ /* 0x000e640008000014 */
[----:B-1----:R-:W-:Y:S06]  /*3b90*/  BAR.SYNC.DEFER_BLOCKING 0x0 ;  /* 0x0000000000007b1d */ /* 0x002fec0000010000 */
[----:B------:R-:W4:Y:S04]  /*3ba0*/  LDL.LU R151, [R1+0x1c] ;  /* 0x00001c0001977983 */ /* 0x000f280000300800 */
[----:B------:R-:W4:Y:S04]  /*3bb0*/  LDL.LU R11, [R1+0x18] ;  /* 0x00001800010b7983 */ /* 0x000f280000300800 */
[----:B------:R-:W4:Y:S04]  /*3bc0*/  LDL.LU R16, [R1+0x24] ;  /* 0x0000240001107983 */ /* 0x000f280000300800 */
[----:B------:R-:W4:Y:S04]  /*3bd0*/  LDL.LU R4, [R1+0x20] ;  /* 0x0000200001047983 */ /* 0x000f280000300800 */
[----:B------:R-:W4:Y:S01]  /*3be0*/  LDL.LU R3, [R1+0x2c] ;  /* 0x00002c0001037983 */ /* 0x000f220000300800 */
[----:B------:R-:W1:Y:S03]  /*3bf0*/  @!P1 SYNCS.CCTL.IV [UR20+0x18010] ;  /* 0x01801000ff0099b1 */ /* 0x000e660008000014 */
[----:B------:R-:W4:Y:S04]  /*3c00*/  LDL.LU R5, [R1+0x28] ;  /* 0x0000280001057983 */ /* 0x000f280000300800 */
        /* <DEDUP_REMOVED lines=115> */
[----:B---3--:R-:W3:Y:S01]  /*4340*/  LDL.LU R2, [R1+0x1f8] ;  /* 0x0001f80001027983 */ /* 0x008ee20000300800 */
[----:B--2---:R-:W-:-:S02]  /*4350*/  F2FP.F16.F32.PACK_AB R8, R148, R8 ;  /* 0x000000089408723e */ /* 0x004fc400000000ff */
[----:B-----5:R-:W-:Y:S01]  /*4360*/  F2FP.F16.F32.PACK_AB R9, R149, R9 ;  /* 0x000000099509723e */ /* 0x020fe200000000ff */
[----:B------:R-:W2:Y:S01]  /*4370*/  LDL.LU R148, [R1+0x20c] ;  /* 0x00020c0001947983 */ /* 0x000ea20000300800 */
[----:B----4-:R-:W-:Y:S02]  /*4380*/  F2FP.F16.F32.PACK_AB R10, R150, R10 ;  /* 0x0000000a960a723e */ /* 0x010fe400000000ff */
[----:B------:R-:W-:Y:S01]  /*4390*/  F2FP.F16.F32.PACK_AB R11, R151, R11 ;  /* 0x0000000b970b723e */ /* 0x000fe200000000ff */
[----:B------:R-:W2:Y:S04]  /*43a0*/  LDL.LU R149, [R1+0x208] ;  /* 0x0002080001957983 */ /* 0x000ea80000300800 */
[----:B------:R-:W4:Y:S04]  /*43b0*/  LDL.LU R150, [R1+0x204] ;  /* 0x0002040001967983 */ /* 0x000f280000300800 */
[----:B------:R-:W4:Y:S01]  /*43c0*/  LDL.LU R151, [R1+0x200] ;  /* 0x0002000001977983 */ /* 0x000f220000300800 */
[----:B------:R-:W-:Y:S01]  /*43d0*/  F2FP.F16.F32.PACK_AB R4, R16, R4 ;  /* 0x000000041004723e */ /* 0x000fe200000000ff */
[----:B------:R-:W-:Y:S01]  /*43e0*/  ULOP3.LUT UR28, UR28, 0x3, URZ, 0xc0, !UPT ;  /* 0x000000031c1c7892 */ /* 0x000fe2000f8ec03f */
[----:B------:R-:W-:Y:S01]  /*43f0*/  F2FP.F16.F32.PACK_AB R6, R0, R6 ;  /* 0x000000060006723e */ /* 0x000fe200000000ff */
[----:B------:R-:W5:Y:S01]  /*4400*/  S2R R16, SR_TID.X ;  /* 0x0000000000107919 */ /* 0x000f620000002100 */
[----:B------:R-:W-:Y:S01]  /*4410*/  F2FP.F16.F32.PACK_AB R5, R3, R5 ;  /* 0x000000050305723e */ /* 0x000fe200000000ff */
[----:B------:R-:W-:Y:S01]  /*4420*/  ULEA UR4, UR28, UR20, 0xe ;  /* 0x000000141c047291 */ /* 0x000fe2000f8e703f */
[----:B------:R-:W-:Y:S01]  /*4430*/  F2FP.F16.F32.PACK_AB R152, R243, R152 ;  /* 0x00000098f398723e */ /* 0x000fe200000000ff */
[----:B-1----:R-:W-:Y:S01]  /*4440*/  BAR.SYNC.DEFER_BLOCKING 0x0 ;  /* 0x0000000000007b1d */ /* 0x002fe20000010000 */
[----:B------:R-:W-:Y:S01]  /*4450*/  F2FP.F16.F32.PACK_AB R153, R242, R153 ;  /* 0x00000099f299723e */ /* 0x000fe200000000ff */
[----:B------:R-:W-:Y:S01]  /*4460*/  ULEA UR5, UR28, UR21, 0x6 ;  /* 0x000000151c057291 */ /* 0x000fe2000f8e303f */
[----:B------:R-:W-:-:S02]  /*4470*/  F2FP.F16.F32.PACK_AB R154, R241, R154 ;  /* 0x0000009af19a723e */ /* 0x000fc400000000ff */
[----:B------:R-:W-:Y:S02]  /*4480*/  ELECT P0, URZ, PT ;  /* 0x00000000003f782f */ /* 0x000fe40003800000 */
[----:B------:R-:W-:Y:S01]  /*4490*/  F2FP.F16.F32.PACK_AB R155, R240, R155 ;  /* 0x0000009bf09b723e */ /* 0x000fe200000000ff */
[----:B------:R-:W-:Y:S01]  /*44a0*/  UMOV UR6, UR11 ;  /* 0x0000000b00067c82 */ /* 0x000fe20008000000 */
[----:B------:R-:W-:Y:S02]  /*44b0*/  F2FP.F16.F32.PACK_AB R24, R25, R24 ;  /* 0x000000181918723e */ /* 0x000fe400000000ff */
[----:B------:R-:W-:Y:S02]  /*44c0*/  F2FP.F16.F32.PACK_AB R25, R27, R26 ;  /* 0x0000001a1b19723e */ /* 0x000fe400000000ff */
[----:B------:R-:W-:Y:S02]  /*44d0*/  F2FP.F16.F32.PACK_AB R56, R57, R56 ;  /* 0x000000383938723e */ /* 0x000fe400000000ff */
[----:B------:R-:W-:-:S02]  /*44e0*/  F2FP.F16.F32.PACK_AB R26, R29, R28 ;  /* 0x0000001c1d1a723e */ /* 0x000fc400000000ff */
[----:B------:R-:W-:Y:S02]  /*44f0*/  F2FP.F16.F32.PACK_AB R27, R31, R30 ;  /* 0x0000001e1f1b723e */ /* 0x000fe400000000ff */
[----:B------:R-:W-:Y:S02]  /*4500*/  F2FP.F16.F32.PACK_AB R57, R59, R58 ;  /* 0x0000003a3b39723e */ /* 0x000fe400000000ff */
[----:B------:R-:W-:Y:S02]  /*4510*/  F2FP.F16.F32.PACK_AB R88, R89, R88 ;  /* 0x000000585958723e */ /* 0x000fe400000000ff */
[----:B------:R-:W-:Y:S02]  /*4520*/  F2FP.F16.F32.PACK_AB R58, R61, R60 ;  /* 0x0000003c3d3a723e */ /* 0x000fe400000000ff */
[----:B------:R-:W-:Y:S01]  /*4530*/  F2FP.F16.F32.PACK_AB R59, R63, R62 ;  /* 0x0000003e3f3b723e */ /* 0x000fe200000000ff */
[----:B------:R-:W1:Y:S01]  /*4540*/  @!P1 SYNCS.CCTL.IV [UR20+0x18018] ;  /* 0x01801800ff0099b1 */ /* 0x000e620008000014 */
[----:B------:R-:W-:-:S02]  /*4550*/  F2FP.F16.F32.PACK_AB R89, R91, R90 ;  /* 0x0000005a5b59723e */ /* 0x000fc400000000ff */
[----:B------:R-:W-:Y:S01]  /*4560*/  F2FP.F16.F32.PACK_AB R120, R121, R120 ;  /* 0x000000787978723e */ /* 0x000fe200000000ff */
[C---:B-----5:R-:W-:Y:S01]  /*4570*/  IMAD.SHL.U32 R0, R16.reuse, 0x80, RZ ;  /* 0x0000008010007824 */ /* 0x060fe200078e00ff */
[----:B------:R-:W-:Y:S01]  /*4580*/  F2FP.F16.F32.PACK_AB R168, R227, R168 ;  /* 0x000000a8e3a8723e */ /* 0x000fe200000000ff */
[----:B------:R-:W-:Y:S01]  /*4590*/  IMAD.SHL.U32 R3, R16, 0x10, RZ ;  /* 0x0000001010037824 */ /* 0x000fe200078e00ff */
[----:B------:R-:W-:Y:S02]  /*45a0*/  F2FP.F16.F32.PACK_AB R90, R93, R92 ;  /* 0x0000005c5d5a723e */ /* 0x000fe400000000ff */
[----:B------:R-:W-:Y:S02]  /*45b0*/  LOP3.LUT R0, R0, 0x780, RZ, 0xc0, !PT ;  /* 0x0000078000007812 */ /* 0x000fe400078ec0ff */
[----:B------:R-:W-:Y:S02]  /*45c0*/  F2FP.F16.F32.PACK_AB R91, R95, R94 ;  /* 0x0000005e5f5b723e */ /* 0x000fe400000000ff */
[----:B------:R-:W-:-:S02]  /*45d0*/  LOP3.LUT R3, R0, 0x70, R3, 0xf8, !PT ;  /* 0x0000007000037812 */ /* 0x000fc400078ef803 */
[----:B------:R-:W-:Y:S02]  /*45e0*/  F2FP.F16.F32.PACK_AB R169, R226, R169 ;  /* 0x000000a9e2a9723e */ /* 0x000fe400000000ff */
[----:B------:R-:W-:Y:S01]  /*45f0*/  LOP3.LUT R3, R3, 0x10, R16, 0x78, !PT ;  /* 0x0000001003037812 */ /* 0x000fe200078e7810 */
[----:B------:R-:W-:Y:S01]  /*4600*/  IMAD.SHL.U32 R16, R16, 0x40, RZ ;  /* 0x0000004010107824 */ /* 0x000fe200078e00ff */
[----:B------:R-:W-:Y:S02]  /*4610*/  F2FP.F16.F32.PACK_AB R121, R123, R122 ;  /* 0x0000007a7b79723e */ /* 0x000fe400000000ff */
[----:B------:R-:W-:Y:S02]  /*4620*/  F2FP.F16.F32.PACK_AB R170, R225, R170 ;  /* 0x000000aae1aa723e */ /* 0x000fe400000000ff */
[----:B------:R-:W-:Y:S02]  /*4630*/  LOP3.LUT R3, R3, 0x1800, R16, 0xf8, !PT ;  /* 0x0000180003037812 */ /* 0x000fe400078ef810 */
[----:B------:R-:W-:-:S02]  /*4640*/  F2FP.F16.F32.PACK_AB R122, R125, R124 ;  /* 0x0000007c7d7a723e */ /* 0x000fc400000000ff */
[----:B------:R-:W-:Y:S01]  /*4650*/  F2FP.F16.F32.PACK_AB R123, R127, R126 ;  /* 0x0000007e7f7b723e */ /* 0x000fe200000000ff */
[----:B------:R-:W-:Y:S01]  /*4660*/  VIADD R0, R3, UR20 ;  /* 0x0000001403007c36 */ /* 0x000fe20008000000 */
[----:B------:R-:W-:Y:S02]  /*4670*/  F2FP.F16.F32.PACK_AB R171, R224, R171 ;  /* 0x000000abe0ab723e */ /* 0x000fe400000000ff */
[----:B------:R-:W-:Y:S02]  /*4680*/  F2FP.F16.F32.PACK_AB R7, R252, R7 ;  /* 0x00000007fc07723e */ /* 0x000fe400000000ff */
[----:B-1----:R1:W-:Y:S01]  /*4690*/  STSM.16.M88.4 [R0], R8 ;  /* 0x0000000800007844 */ /* 0x0023e20000000200 */
[----:B------:R-:W-:Y:S02]  /*46a0*/  F2FP.F16.F32.PACK_AB R156, R239, R156 ;  /* 0x0000009cef9c723e */ /* 0x000fe400000000ff */
[----:B------:R-:W-:Y:S01]  /*46b0*/  F2FP.F16.F32.PACK_AB R157, R238, R157 ;  /* 0x0000009dee9d723e */ /* 0x000fe200000000ff */
[----:B------:R-:W-:Y:S01]  /*46c0*/  STSM.16.M88.4 [R0+0x4000], R152 ;  /* 0x0040009800007844 */ /* 0x000fe20000000200 */
[----:B------:R-:W-:-:S02]  /*46d0*/  F2FP.F16.F32.PACK_AB R158, R237, R158 ;  /* 0x0000009eed9e723e */ /* 0x000fc400000000ff */
[----:B------:R-:W-:Y:S01]  /*46e0*/  F2FP.F16.F32.PACK_AB R159, R236, R159 ;  /* 0x0000009fec9f723e */ /* 0x000fe200000000ff */
[----:B------:R-:W-:Y:S01]  /*46f0*/  STSM.16.M88.4 [R0+0x8000], R168 ;  /* 0x008000a800007844 */ /* 0x000fe20000000200 */
[----:B------:R-:W-:Y:S02]  /*4700*/  F2FP.F16.F32.PACK_AB R172, R223, R172 ;  /* 0x000000acdfac723e */ /* 0x000fe400000000ff */
[----:B------:R-:W-:Y:S02]  /*4710*/  F2FP.F16.F32.PACK_AB R173, R222, R173 ;  /* 0x000000addead723e */ /* 0x000fe400000000ff */
[----:B------:R-:W-:Y:S02]  /*4720*/  F2FP.F16.F32.PACK_AB R32, R33, R32 ;  /* 0x000000202120723e */ /* 0x000fe400000000ff */
[----:B------:R-:W-:Y:S02]  /*4730*/  F2FP.F16.F32.PACK_AB R33, R35, R34 ;  /* 0x000000222321723e */ /* 0x000fe400000000ff */
[----:B------:R-:W-:-:S02]  /*4740*/  F2FP.F16.F32.PACK_AB R64, R65, R64 ;  /* 0x000000404140723e */ /* 0x000fc400000000ff */
[----:B------:R-:W-:Y:S02]  /*4750*/  F2FP.F16.F32.PACK_AB R174, R221, R174 ;  /* 0x000000aeddae723e */ /* 0x000fe400000000ff */
[----:B-1----:R-:W-:Y:S02]  /*4760*/  LOP3.LUT R8, R3, 0x40, RZ, 0x3c, !PT ;  /* 0x0000004003087812 */ /* 0x002fe400078e3cff */
[----:B------:R-:W-:Y:S02]  /*4770*/  F2FP.F16.F32.PACK_AB R34, R37, R36 ;  /* 0x000000242522723e */ /* 0x000fe400000000ff */
[----:B------:R-:W-:Y:S01]  /*4780*/  F2FP.F16.F32.PACK_AB R35, R39, R38 ;  /* 0x000000262723723e */ /* 0x000fe200000000ff */
[----:B------:R-:W-:Y:S01]  /*4790*/  VIADD R8, R8, UR20 ;  /* 0x0000001408087c36 */ /* 0x000fe20008000000 */
[----:B------:R-:W-:Y:S02]  /*47a0*/  F2FP.F16.F32.PACK_AB R175, R220, R175 ;  /* 0x000000afdcaf723e */ /* 0x000fe400000000ff */
[----:B------:R-:W-:-:S02]  /*47b0*/  F2FP.F16.F32.PACK_AB R65, R67, R66 ;  /* 0x000000424341723e */ /* 0x000fc400000000ff */
[----:B------:R-:W-:Y:S02]  /*47c0*/  F2FP.F16.F32.PACK_AB R96, R97, R96 ;  /* 0x000000606160723e */ /* 0x000fe400000000ff */
[----:B------:R-:W-:Y:S02]  /*47d0*/  F2FP.F16.F32.PACK_AB R66, R69, R68 ;  /* 0x000000444542723e */ /* 0x000fe400000000ff */
        /* <DEDUP_REMOVED lines=46> */
[----:B------:R-:W-:Y:S01]  /*4ac0*/  F2FP.F16.F32.PACK_AB R166, R229, R166 ;  /* 0x000000a6e5a6723e */ /* 0x000fe200000000ff */
[----:B------:R-:W-:Y:S01]  /*4ad0*/  STSM.16.M88.4 [R0+0xc000], R184 ;  /* 0x00c000b800007844 */ /* 0x000fe20000000200 */
[----:B------:R-:W-:Y:S02]  /*4ae0*/  F2FP.F16.F32.PACK_AB R167, R228, R167 ;  /* 0x000000a7e4a7723e */ /* 0x000fe400000000ff */
[----:B------:R-:W-:Y:S01]  /*4af0*/  F2FP.F16.F32.PACK_AB R188, R207, R188 ;  /* 0x000000bccfbc723e */ /* 0x000fe200000000ff */
[----:B------:R-:W-:Y:S01]  /*4b00*/  STSM.16.M88.4 [R0+0x2000], R24 ;  /* 0x0020001800007844 */ /* 0x000fe20000000200 */
[----:B------:R-:W-:Y:S02]  /*4b10*/  F2FP.F16.F32.PACK_AB R180, R215, R180 ;  /* 0x000000b4d7b4723e */ /* 0x000fe400000000ff */
[----:B------:R-:W-:Y:S01]  /*4b20*/  F2FP.F16.F32.PACK_AB R181, R214, R181 ;  /* 0x000000b5d6b5723e */ /* 0x000fe200000000ff */
[----:B------:R-:W-:Y:S01]  /*4b30*/  STSM.16.M88.4 [R0+0x6000], R56 ;  /* 0x0060003800007844 */ /* 0x000fe20000000200 */
[----:B------:R-:W-:-:S02]  /*4b40*/  F2FP.F16.F32.PACK_AB R182, R213, R182 ;  /* 0x000000b6d5b6723e */ /* 0x000fc400000000ff */
[----:B------:R-:W-:Y:S01]  /*4b50*/  F2FP.F16.F32.PACK_AB R189, R206, R189 ;  /* 0x000000bdcebd723e */ /* 0x000fe200000000ff */
[----:B------:R-:W-:Y:S01]  /*4b60*/  STSM.16.M88.4 [R0+0xa000], R88 ;  /* 0x00a0005800007844 */ /* 0x000fe20000000200 */
[----:B------:R-:W-:Y:S02]  /*4b70*/  F2FP.F16.F32.PACK_AB R183, R212, R183 ;  /* 0x000000b7d4b7723e */ /* 0x000fe400000000ff */
[----:B------:R-:W-:Y:S01]  /*4b80*/  F2FP.F16.F32.PACK_AB R48, R49, R48 ;  /* 0x000000303130723e */ /* 0x000fe200000000ff */
[----:B------:R-:W-:Y:S01]  /*4b90*/  STSM.16.M88.4 [R0+0xe000], R120 ;  /* 0x00e0007800007844 */ /* 0x000fe20000000200 */
        /* <DEDUP_REMOVED lines=22> */
[----:B---3--:R-:W-:Y:S02]  /*4d00*/  F2FP.F16.F32.PACK_AB R199, R17, R2 ;  /* 0x0000000211c7723e */ /* 0x008fe400000000ff */
[C---:B------:R-:W-:Y:S02]  /*4d10*/  LOP3.LUT R2, R3.reuse, 0x20, RZ, 0x3c, !PT ;  /* 0x0000002003027812 */ /* 0x040fe400078e3cff */
[----:B------:R-:W-:-:S03]  /*4d20*/  LOP3.LUT R3, R3, 0x60, RZ, 0x3c, !PT ;  /* 0x0000006003037812 */ /* 0x000fc600078e3cff */
[----:B------:R-:W-:Y:S01]  /*4d30*/  VIADD R2, R2, UR20 ;  /* 0x0000001402027c36 */ /* 0x000fe20008000000 */
[----:B--2---:R-:W-:Y:S01]  /*4d40*/  F2FP.F16.F32.PACK_AB R146, R149, R148 ;  /* 0x000000949592723e */ /* 0x004fe200000000ff */
[----:B------:R-:W-:-:S03]  /*4d50*/  VIADD R3, R3, UR20 ;  /* 0x0000001403037c36 */ /* 0x000fc60008000000 */
[----:B------:R-:W-:Y:S04]  /*4d60*/  STSM.16.M88.4 [R2], R4 ;  /* 0x0000000402007844 */ /* 0x000fe80000000200 */
[----:B------:R-:W-:Y:S01]  /*4d70*/  STSM.16.M88.4 [R2+0x4000], R156 ;  /* 0x0040009c02007844 */ /* 0x000fe20000000200 */
[----:B----4-:R-:W-:-:S03]  /*4d80*/  F2FP.F16.F32.PACK_AB R147, R151, R150 ;  /* 0x000000969793723e */ /* 0x010fc600000000ff */
[----:B------:R-:W-:Y:S04]  /*4d90*/  STSM.16.M88.4 [R2+0x8000], R172 ;  /* 0x008000ac02007844 */ /* 0x000fe80000000200 */
[----:B------:R-:W-:Y:S04]  /*4da0*/  STSM.16.M88.4 [R2+0xc000], R188 ;  /* 0x00c000bc02007844 */ /* 0x000fe80000000200 */
[----:B------:R-:W-:Y:S04]  /*4db0*/  STSM.16.M88.4 [R2+0x2000], R32 ;  /* 0x0020002002007844 */ /* 0x000fe80000000200 */
[----:B------:R-:W-:Y:S04]  /*4dc0*/  STSM.16.M88.4 [R2+0x6000], R64 ;  /* 0x0060004002007844 */ /* 0x000fe80000000200 */
[----:B------:R-:W-:Y:S04]  /*4dd0*/  STSM.16.M88.4 [R2+0xa000], R96 ;  /* 0x00a0006002007844 */ /* 0x000fe80000000200 */
[----:B------:R-:W-:Y:S04]  /*4de0*/  STSM.16.M88.4 [R2+0xe000], R128 ;  /* 0x00e0008002007844 */ /* 0x000fe80000000200 */
[----:B------:R-:W-:Y:S04]  /*4df0*/  STSM.16.M88.4 [R8], R12 ;  /* 0x0000000c08007844 */ /* 0x000fe80000000200 */
[----:B------:R-:W-:Y:S04]  /*4e00*/  STSM.16.M88.4 [R8+0x4000], R160 ;  /* 0x004000a008007844 */ /* 0x000fe80000000200 */
        /* <DEDUP_REMOVED lines=13> */
[----:B------:R-:W-:Y:S01]  /*4ee0*/  STSM.16.M88.4 [R3+0xe000], R144 ;  /* 0x00e0009003007844 */ /* 0x000fe20000000200 */
[----:B------:R1:W-:Y:S06]  /*4ef0*/  MEMBAR.ALL.CTA ;  /* 0x0000000000007992 */ /* 0x0003ec0000008000 */
[----:B-1----:R-:W1:Y:S02]  /*4f00*/  FENCE.VIEW.ASYNC.S ;  /* 0x00000000000073c6 */ /* 0x002e640000000000 */
[----:B-1----:R-:W-:Y:S06]  /*4f10*/  BAR.SYNC.DEFER_BLOCKING 0x0 ;  /* 0x0000000000007b1d */ /* 0x002fec0000010000 */
[----:B------:R1:W-:Y:S01]  /*4f20*/  UTMASTG.2D [UR4], [UR26] ;  /* 0x000000041a0073b5 */ /* 0x0003e20008008000 */
[----:B------:R0:W-:Y:S01]  /*4f30*/  UTMACMDFLUSH ;  /* 0x00000000000079b7 */ /* 0x0001e20000000000 */
[----:B------:R-:W-:-:S04]  /*4f40*/  DEPBAR.LE SB0, 0x0 ;  /* 0x000080000000791a */ /* 0x000fc80000000000 */
[----:B------:R-:W-:Y:S06]  /*4f50*/  BAR.SYNC.DEFER_BLOCKING 0x0 ;  /* 0x0000000000007b1d */ /* 0x000fec0000010000 */
[----:B-1----:R-:W-:Y:S05]  /*4f60*/  EXIT ;  /* 0x000000000000794d */ /* 0x002fea0003800000 */
.L_x_48:
[----:B------:R-:W2:Y:S02]  /*4f70*/  SYNCS.PHASECHK.TRANS64.TRYWAIT P0, [UR16+0x18000], R2 ;  /* 0x01800002ff0075a7 */ /* 0x000ea40008000150 */
[----:B--2---:R-:W-:Y:S05]  /*4f80*/  @!P0 BRA `(.L_x_48) ;  /* 0xfffffffc00f88947 */ /* 0x004fea000383ffff */
[----:B------:R-:W-:Y:S05]  /*4f90*/  BRA `(.L_x_50) ;  /* 0xffffffdc00b87947 */ /* 0x000fea000383ffff */
.L_x_51:
[----:B------:R-:W-:-:S00]  /*4fa0*/  BRA `(.L_x_51) ;  /* 0xfffffffc00fc7947 */ /* 0x000fc0000383ffff */
[----:B------:R-:W-:-:S00]  /*4fb0*/  NOP ;  /* 0x0000000000007918 */ /* 0x000fc00000000000 */
        /* <DEDUP_REMOVED lines=12> */
.L_x_52:


//--------------------- .nv.shared.gluon_wgmma    --------------------------
	.section	.nv.shared.gluon_wgmma,"aw",@nobits
	.sectionflags	@""
	.align	16
	.zero		1024


//--------------------- .nv.shared.reserved.0     --------------------------
	.section	.nv.shared.reserved.0,"aw",@nobits
	.weak		__nv_reservedSMEM_offset_0_alias
	.size		__nv_reservedSMEM_offset_0_alias, 0, 0
	.other		__nv_reservedSMEM_offset_0_alias,@"STO_CUDA_RESERVED_SHARED STV_DEFAULT"
__nv_reservedSMEM_offset_0_alias:
	.zero		0


//--------------------- .nv.constant0.gluon_wgmma --------------------------
	.section	.nv.constant0.gluon_wgmma,"a",@progbits
	.sectionflags	@""
	.align	4
.nv.constant0.gluon_wgmma:
	.zero		608


//--------------------- SYMBOLS --------------------------

	.type		.nv.reservedSmem.offset0,@object
	.size		.nv.reservedSmem.offset0,0x4
